// auto-generated by cutlass_sweep.gemm — config: {"arch": "sm_90", "cluster_m": 2, "cluster_n": 2, "dtype": "e5m2", "stages": 4, "tile_k": 32, "tile_m": 64, "tile_n": 128}
#include "cutlass/cutlass.h"
#include "cutlass/gemm/collective/collective_builder.hpp"
#include "cutlass/gemm/device/gemm_universal_adapter.h"
#include "cutlass/gemm/kernel/gemm_universal.hpp"
#include "cutlass/epilogue/collective/collective_builder.hpp"

using ElemA = cutlass::float_e5m2_t;
using ElemB = cutlass::float_e5m2_t;
using ElemCD = cutlass::float_e5m2_t;
using Acc  = float;
using TileShape    = cute::Shape<cute::_64, cute::_128, cute::_32>;
using ClusterShape = cute::Shape<cute::_2, cute::_2, cute::_1>;

using CollectiveEpilogue = typename cutlass::epilogue::collective::CollectiveBuilder<
    cutlass::arch::Sm90, cutlass::arch::OpClassTensorOp,
    TileShape, ClusterShape,
    cutlass::epilogue::collective::EpilogueTileAuto,
    Acc, Acc,
    ElemCD, cutlass::layout::RowMajor, 128 / cutlass::sizeof_bits<ElemCD>::value,
    ElemCD, cutlass::layout::RowMajor, 128 / cutlass::sizeof_bits<ElemCD>::value,
    cutlass::epilogue::collective::EpilogueScheduleAuto
  >::CollectiveOp;

using CollectiveMainloop = typename cutlass::gemm::collective::CollectiveBuilder<
    cutlass::arch::Sm90, cutlass::arch::OpClassTensorOp,
    ElemA, cutlass::layout::RowMajor, 128 / cutlass::sizeof_bits<ElemA>::value,
    ElemB, cutlass::layout::ColumnMajor, 128 / cutlass::sizeof_bits<ElemB>::value,
    Acc,
    TileShape, ClusterShape,
    cutlass::gemm::collective::StageCount<4>,
    cutlass::gemm::collective::KernelScheduleAuto
  >::CollectiveOp;

using GemmKernel = cutlass::gemm::kernel::GemmUniversal<
    cute::Shape<int,int,int,int>,
    CollectiveMainloop,
    CollectiveEpilogue
>;
using Gemm = cutlass::gemm::device::GemmUniversalAdapter<GemmKernel>;

// Force the device kernel symbol into the cubin without needing a host main.
auto* _anchor = &cutlass::device_kernel<GemmKernel>;


// ===== COMPILED SASS (sm_90a) =====

	.target	sm_90a

	.elftype	@"ET_EXEC"


//--------------------- .note.nv.tkinfo           --------------------------
	.section	.note.nv.tkinfo,"",@"SHT_NOTE"
	.sectionflags	@"SHF_NOTE_NV_TKINFO"
	.tkinfo
        /*0018*/ 	.word	0x00000002
        /*0030*/ 	.string	""
        /*0030*/ 	.string	"ptxas"
        /*0030*/ 	.string	"Cuda compilation tools, release 13.0, V13.0.88"
        /*0030*/ 	.string	"Build cuda_13.0.r13.0/compiler.36424714_0"
        /*0030*/ 	.string	"-arch sm_90a -m 64 "



//--------------------- .note.nv.cuinfo           --------------------------
	.section	.note.nv.cuinfo,"",@"SHT_NOTE"
	.sectionflags	@"SHF_NOTE_NV_CUINFO"
        /*0018*/ 	.short	0x0002
        /*001a*/ 	.short	0x005a
        /*001c*/ 	.short	0x0082
	.zero		2


//--------------------- .nv.info                  --------------------------
	.section	.nv.info,"",@"SHT_CUDA_INFO"
	.align	4


	//----- nvinfo : EIATTR_REGCOUNT
	.align		4
        /*0000*/ 	.byte	0x04, 0x2f
        /*0002*/ 	.short	(.L_12 - .L_11)
	.align		4
.L_11:
        /*0004*/ 	.word	index@(_ZN7cutlass13device_kernelINS_4gemm6kernel13GemmUniversalIN4cute5tupleIJiiiiEEENS1_10collective13CollectiveMmaINS1_37MainloopSm90TmaGmmaWarpSpecializedFP8ILi4ENS5_IJNS4_1CILi2EEESB_NSA_ILi1EEEEEENS1_32KernelTmaWarpSpecializedPingpongEEENS5_IJNSA_ILi64EEENSA_ILi128EEENSA_ILi32EEEEEENS_12float_e5m2_tENS5_IJlSC_lEEESK_SL_NS4_8TiledMMAINS4_8MMA_AtomIJNS4_4SM904GMMA31MMA_64x128x32_F32E5M2E5M2_SS_TNILNSP_7ScaleInE1ELSR_1EEEEEENS4_6LayoutINS5_IJSC_SC_SC_EEENS5_IJNSA_ILi0EEESW_SW_EEEEENS5_IJNS4_10UnderscoreESZ_SZ_EEEEENS4_23SM90_TMA_LOAD_MULTICASTENS4_14ComposedLayoutINS4_7SwizzleILi1ELi4ELi3EEENS4_18smem_ptr_flag_bitsILi8EEENSU_INS5_IJNSA_ILi8EEESI_EEENS5_IJSI_SC_EEEEEEEvNS4_8identityES12_S1C_vS1D_EENS_8epilogue10collective6detail29Sm90TmaWarpSpecializedAdapterINS1G_15DefaultEpilogueISK_SL_SL_NS1F_6thread17LinearCombinationISK_Li1EffLNS1K_9ScaleType4KindE0ELNS_15FloatRoundStyleE2ESK_EENS1_15EpilogueDefaultEEEEEvvEEEEvNT_6ParamsE)
        /*0008*/ 	.word	0x000000a8


	//----- nvinfo : EIATTR_FRAME_SIZE
	.align		4
.L_12:
        /*000c*/ 	.byte	0x04, 0x11
        /*000e*/ 	.short	(.L_14 - .L_13)
	.align		4
.L_13:
        /*0010*/ 	.word	index@(_ZN7cutlass13device_kernelINS_4gemm6kernel13GemmUniversalIN4cute5tupleIJiiiiEEENS1_10collective13CollectiveMmaINS1_37MainloopSm90TmaGmmaWarpSpecializedFP8ILi4ENS5_IJNS4_1CILi2EEESB_NSA_ILi1EEEEEENS1_32KernelTmaWarpSpecializedPingpongEEENS5_IJNSA_ILi64EEENSA_ILi128EEENSA_ILi32EEEEEENS_12float_e5m2_tENS5_IJlSC_lEEESK_SL_NS4_8TiledMMAINS4_8MMA_AtomIJNS4_4SM904GMMA31MMA_64x128x32_F32E5M2E5M2_SS_TNILNSP_7ScaleInE1ELSR_1EEEEEENS4_6LayoutINS5_IJSC_SC_SC_EEENS5_IJNSA_ILi0EEESW_SW_EEEEENS5_IJNS4_10UnderscoreESZ_SZ_EEEEENS4_23SM90_TMA_LOAD_MULTICASTENS4_14ComposedLayoutINS4_7SwizzleILi1ELi4ELi3EEENS4_18smem_ptr_flag_bitsILi8EEENSU_INS5_IJNSA_ILi8EEESI_EEENS5_IJSI_SC_EEEEEEEvNS4_8identityES12_S1C_vS1D_EENS_8epilogue10collective6detail29Sm90TmaWarpSpecializedAdapterINS1G_15DefaultEpilogueISK_SL_SL_NS1F_6thread17LinearCombinationISK_Li1EffLNS1K_9ScaleType4KindE0ELNS_15FloatRoundStyleE2ESK_EENS1_15EpilogueDefaultEEEEEvvEEEEvNT_6ParamsE)
        /*0014*/ 	.word	0x00000000


	//----- nvinfo : EIATTR_MIN_STACK_SIZE
	.align		4
.L_14:
        /*0018*/ 	.byte	0x04, 0x12
        /*001a*/ 	.short	(.L_16 - .L_15)
	.align		4
.L_15:
        /*001c*/ 	.word	index@(_ZN7cutlass13device_kernelINS_4gemm6kernel13GemmUniversalIN4cute5tupleIJiiiiEEENS1_10collective13CollectiveMmaINS1_37MainloopSm90TmaGmmaWarpSpecializedFP8ILi4ENS5_IJNS4_1CILi2EEESB_NSA_ILi1EEEEEENS1_32KernelTmaWarpSpecializedPingpongEEENS5_IJNSA_ILi64EEENSA_ILi128EEENSA_ILi32EEEEEENS_12float_e5m2_tENS5_IJlSC_lEEESK_SL_NS4_8TiledMMAINS4_8MMA_AtomIJNS4_4SM904GMMA31MMA_64x128x32_F32E5M2E5M2_SS_TNILNSP_7ScaleInE1ELSR_1EEEEEENS4_6LayoutINS5_IJSC_SC_SC_EEENS5_IJNSA_ILi0EEESW_SW_EEEEENS5_IJNS4_10UnderscoreESZ_SZ_EEEEENS4_23SM90_TMA_LOAD_MULTICASTENS4_14ComposedLayoutINS4_7SwizzleILi1ELi4ELi3EEENS4_18smem_ptr_flag_bitsILi8EEENSU_INS5_IJNSA_ILi8EEESI_EEENS5_IJSI_SC_EEEEEEEvNS4_8identityES12_S1C_vS1D_EENS_8epilogue10collective6detail29Sm90TmaWarpSpecializedAdapterINS1G_15DefaultEpilogueISK_SL_SL_NS1F_6thread17LinearCombinationISK_Li1EffLNS1K_9ScaleType4KindE0ELNS_15FloatRoundStyleE2ESK_EENS1_15EpilogueDefaultEEEEEvvEEEEvNT_6ParamsE)
        /*0020*/ 	.word	0x00000000
.L_16:


//--------------------- .nv.compat                --------------------------
	.section	.nv.compat,"",@"SHT_CUDA_COMPAT_INFO"
	.align	4
        /*0000*/ 	.byte	0x02, 0x09, 0x01, 0x00, 0x02, 0x02, 0x04, 0x00, 0x02, 0x05, 0x05, 0x00, 0x03, 0x07, 0x01, 0x01
        /*0010*/ 	.byte	0x02, 0x03, 0x01, 0x00, 0x02, 0x06, 0x01, 0x00, 0x04, 0x0b, 0x08, 0x00, 0x00, 0x00, 0x00, 0x00
        /*0020*/ 	.byte	0x00, 0x00, 0x00, 0x00


//--------------------- .nv.info._ZN7cutlass13device_kernelINS_4gemm6kernel13GemmUniversalIN4cute5tupleIJiiiiEEENS1_10collective13CollectiveMmaINS1_37MainloopSm90TmaGmmaWarpSpecializedFP8ILi4ENS5_IJNS4_1CILi2EEESB_NSA_ILi1EEEEEENS1_32KernelTmaWarpSpecializedPingpongEEENS5_IJNSA_ILi64EEENSA_ILi128EEENSA_ILi32EEEEEENS_12float_e5m2_tENS5_IJlSC_lEEESK_SL_NS4_8TiledMMAINS4_8MMA_AtomIJNS4_4SM904GMMA31MMA_64x128x32_F32E5M2E5M2_SS_TNILNSP_7ScaleInE1ELSR_1EEEEEENS4_6LayoutINS5_IJSC_SC_SC_EEENS5_IJNSA_ILi0EEESW_SW_EEEEENS5_IJNS4_10UnderscoreESZ_SZ_EEEEENS4_23SM90_TMA_LOAD_MULTICASTENS4_14ComposedLayoutINS4_7SwizzleILi1ELi4ELi3EEENS4_18smem_ptr_flag_bitsILi8EEENSU_INS5_IJNSA_ILi8EEESI_EEENS5_IJSI_SC_EEEEEEEvNS4_8identityES12_S1C_vS1D_EENS_8epilogue10collective6detail29Sm90TmaWarpSpecializedAdapterINS1G_15DefaultEpilogueISK_SL_SL_NS1F_6thread17LinearCombinationISK_Li1EffLNS1K_9ScaleType4KindE0ELNS_15FloatRoundStyleE2ESK_EENS1_15EpilogueDefaultEEEEEvvEEEEvNT_6ParamsE --------------------------
	.section	.nv.info._ZN7cutlass13device_kernelINS_4gemm6kernel13GemmUniversalIN4cute5tupleIJiiiiEEENS1_10collective13CollectiveMmaINS1_37MainloopSm90TmaGmmaWarpSpecializedFP8ILi4ENS5_IJNS4_1CILi2EEESB_NSA_ILi1EEEEEENS1_32KernelTmaWarpSpecializedPingpongEEENS5_IJNSA_ILi64EEENSA_ILi128EEENSA_ILi32EEEEEENS_12float_e5m2_tENS5_IJlSC_lEEESK_SL_NS4_8TiledMMAINS4_8MMA_AtomIJNS4_4SM904GMMA31MMA_64x128x32_F32E5M2E5M2_SS_TNILNSP_7ScaleInE1ELSR_1EEEEEENS4_6LayoutINS5_IJSC_SC_SC_EEENS5_IJNSA_ILi0EEESW_SW_EEEEENS5_IJNS4_10UnderscoreESZ_SZ_EEEEENS4_23SM90_TMA_LOAD_MULTICASTENS4_14ComposedLayoutINS4_7SwizzleILi1ELi4ELi3EEENS4_18smem_ptr_flag_bitsILi8EEENSU_INS5_IJNSA_ILi8EEESI_EEENS5_IJSI_SC_EEEEEEEvNS4_8identityES12_S1C_vS1D_EENS_8epilogue10collective6detail29Sm90TmaWarpSpecializedAdapterINS1G_15DefaultEpilogueISK_SL_SL_NS1F_6thread17LinearCombinationISK_Li1EffLNS1K_9ScaleType4KindE0ELNS_15FloatRoundStyleE2ESK_EENS1_15EpilogueDefaultEEEEEvvEEEEvNT_6ParamsE,"",@"SHT_CUDA_INFO"
	.sectionflags	@""
	.align	4


	//----- nvinfo : EIATTR_CUDA_API_VERSION
	.align		4
        /*0000*/ 	.byte	0x04, 0x37
        /*0002*/ 	.short	(.L_18 - .L_17)
.L_17:
        /*0004*/ 	.word	0x00000082


	//----- nvinfo : EIATTR_KPARAM_INFO
	.align		4
.L_18:
        /*0008*/ 	.byte	0x04, 0x17
        /*000a*/ 	.short	(.L_20 - .L_19)
.L_19:
        /*000c*/ 	.word	0x00000000
        /*0010*/ 	.short	0x0000
        /*0012*/ 	.short	0x0070
        /*0014*/ 	.byte	0x00, 0xf0, 0x01, 0x10


	//----- nvinfo : EIATTR_SPARSE_MMA_MASK
	.align		4
.L_20:
        /*0018*/ 	.byte	0x03, 0x50
        /*001a*/ 	.short	0x0000


	//----- nvinfo : EIATTR_MAXREG_COUNT
	.align		4
        /*001c*/ 	.byte	0x03, 0x1b
        /*001e*/ 	.short	0x00a8


	//----- nvinfo : EIATTR_NUM_BARRIERS
	.align		4
        /*0020*/ 	.byte	0x02, 0x4c
        /*0022*/ 	.byte	0x01
	.zero		1


	//----- nvinfo : EIATTR_MERCURY_ISA_VERSION
	.align		4
        /*0024*/ 	.byte	0x03, 0x5f
        /*0026*/ 	.short	0x0101


	//----- nvinfo : EIATTR_INT_WARP_WIDE_INSTR_OFFSETS
	.align		4
        /*0028*/ 	.byte	0x04, 0x31
        /*002a*/ 	.short	(.L_22 - .L_21)


	//   ....[0]....
.L_21:
        /*002c*/ 	.word	0x00000580


	//   ....[1]....
        /*0030*/ 	.word	0x000005f0


	//   ....[2]....
        /*0034*/ 	.word	0x00000690


	//   ....[3]....
        /*0038*/ 	.word	0x000006a0


	//   ....[4]....
        /*003c*/ 	.word	0x000006b0


	//   ....[5]....
        /*0040*/ 	.word	0x000006d0


	//   ....[6]....
        /*0044*/ 	.word	0x000007f0


	//   ....[7]....
        /*0048*/ 	.word	0x00000800


	//   ....[8]....
        /*004c*/ 	.word	0x00003180


	//----- nvinfo : EIATTR_COOP_GROUP_MASK_REGIDS
	.align		4
.L_22:
        /*0050*/ 	.byte	0x04, 0x29
        /*0052*/ 	.short	(.L_24 - .L_23)


	//   ....[0]....
.L_23:
        /*0054*/ 	.word	0xffffffff


	//   ....[1]....
        /*0058*/ 	.word	0xffffffff


	//   ....[2]....
        /*005c*/ 	.word	0xffffffff


	//   ....[3]....
        /*0060*/ 	.word	0xffffffff


	//   ....[4]....
        /*0064*/ 	.word	0xffffffff


	//   ....[5]....
        /*0068*/ 	.word	0xffffffff


	//   ....[6]....
        /*006c*/ 	.word	0xffffffff


	//----- nvinfo : EIATTR_COOP_GROUP_INSTR_OFFSETS
	.align		4
.L_24:
        /*0070*/ 	.byte	0x04, 0x28
        /*0072*/ 	.short	(.L_26 - .L_25)


	//   ....[0]....
.L_25:
        /*0074*/ 	.word	0x00000050


	//   ....[1]....
        /*0078*/ 	.word	0x00000080


	//   ....[2]....
        /*007c*/ 	.word	0x00000180


	//   ....[3]....
        /*0080*/ 	.word	0x000003a0


	//   ....[4]....
        /*0084*/ 	.word	0x000003e0


	//   ....[5]....
        /*0088*/ 	.word	0x00000490


	//   ....[6]....
        /*008c*/ 	.word	0x00000980


	//----- nvinfo : EIATTR_REG_RECONFIG
	.align		4
.L_26:
        /*0090*/ 	.byte	0x01, 0x54
	.zero		2


	//----- nvinfo : EIATTR_MBARRIER_INSTR_OFFSETS
	.align		4
        /*0094*/ 	.byte	0x04, 0x39
        /*0096*/ 	.short	(.L_28 - .L_27)


	//   ....[0]....
.L_27:
        /*0098*/ 	.word	0x00000300
        /*009c*/ 	.word	0x000000ff
        /*00a0*/ 	.word	0x00000000
        /*00a4*/ 	.short	0x0100
        /*00a6*/ 	.byte	0x0a
	.zero		1


	//   ....[1]....
        /*00a8*/ 	.word	0x00000310
        /*00ac*/ 	.word	0x000000ff
        /*00b0*/ 	.word	0x00000020
        /*00b4*/ 	.short	0x0100
        /*00b6*/ 	.byte	0x0a
	.zero		1


	//   ....[2]....
        /*00b8*/ 	.word	0x00000320
        /*00bc*/ 	.word	0x000000ff
        /*00c0*/ 	.word	0x00000008
        /*00c4*/ 	.short	0x0100
        /*00c6*/ 	.byte	0x0a
	.zero		1


	//   ....[3]....
        /*00c8*/ 	.word	0x00000330
        /*00cc*/ 	.word	0x000000ff
        /*00d0*/ 	.word	0x00000028
        /*00d4*/ 	.short	0x0100
        /*00d6*/ 	.byte	0x0a
	.zero		1


	//   ....[4]....
        /*00d8*/ 	.word	0x00000340
        /*00dc*/ 	.word	0x000000ff
        /*00e0*/ 	.word	0x00000010
        /*00e4*/ 	.short	0x0100
        /*00e6*/ 	.byte	0x0a
	.zero		1


	//   ....[5]....
        /*00e8*/ 	.word	0x00000350
        /*00ec*/ 	.word	0x000000ff
        /*00f0*/ 	.word	0x00000030
        /*00f4*/ 	.short	0x0100
        /*00f6*/ 	.byte	0x0a
	.zero		1


	//   ....[6]....
        /*00f8*/ 	.word	0x00000360
        /*00fc*/ 	.word	0x000000ff
        /*0100*/ 	.word	0x00000018
        /*0104*/ 	.short	0x0100
        /*0106*/ 	.byte	0x0a
	.zero		1


	//   ....[7]....
        /*0108*/ 	.word	0x00000370
        /*010c*/ 	.word	0x000000ff
        /*0110*/ 	.word	0x00000038
        /*0114*/ 	.short	0x0100
        /*0116*/ 	.byte	0x0a
	.zero		1


	//   ....[8]....
        /*0118*/ 	.word	0x00000840
        /*011c*/ 	.word	0x000000ff
        /*0120*/ 	.word	0x00000070
        /*0124*/ 	.short	0x0100
        /*0126*/ 	.byte	0x0e
	.zero		1


	//   ....[9]....
        /*0128*/ 	.word	0x00000890
        /*012c*/ 	.word	0x000000ff
        /*0130*/ 	.word	0x00000078
        /*0134*/ 	.short	0x0100
        /*0136*/ 	.byte	0x0e
	.zero		1


	//   ....[10]....
        /*0138*/ 	.word	0x000008c0
        /*013c*/ 	.word	0x000000ff
        /*0140*/ 	.word	0x00000050
        /*0144*/ 	.short	0x0100
        /*0146*/ 	.byte	0x0f
	.zero		1


	//   ....[11]....
        /*0148*/ 	.word	0x00000910
        /*014c*/ 	.word	0x000000ff
        /*0150*/ 	.word	0x00000058
        /*0154*/ 	.short	0x0100
        /*0156*/ 	.byte	0x0f
	.zero		1


	//   ....[12]....
        /*0158*/ 	.word	0x00000920
        /*015c*/ 	.word	0x000000ff
        /*0160*/ 	.word	0x00000060
        /*0164*/ 	.short	0x0100
        /*0166*/ 	.byte	0x0f
	.zero		1


	//   ....[13]....
        /*0168*/ 	.word	0x00000930
        /*016c*/ 	.word	0x000000ff
        /*0170*/ 	.word	0x00000068
        /*0174*/ 	.short	0x0100
        /*0176*/ 	.byte	0x0f
	.zero		1


	//   ....[14]....
        /*0178*/ 	.word	0x00001750
        /*017c*/ 	.word	0x0000000f
        /*0180*/ 	.word	0xfffffff8
        /*0184*/ 	.short	0x010a
        /*0186*/ 	.byte	0x3f
	.zero		1


	//   ....[15]....
        /*0188*/ 	.word	0x00001c30
        /*018c*/ 	.word	0x000000ff
        /*0190*/ 	.word	0x00000000
        /*0194*/ 	.short	0x010a
        /*0196*/ 	.byte	0x04
	.zero		1


	//   ....[16]....
        /*0198*/ 	.word	0x00001c70
        /*019c*/ 	.word	0x000000ff
        /*01a0*/ 	.word	0x00000000
        /*01a4*/ 	.short	0x010a
        /*01a6*/ 	.byte	0x04
	.zero		1


	//   ....[17]....
        /*01a8*/ 	.word	0x00002520
        /*01ac*/ 	.word	0x000000ff
        /*01b0*/ 	.word	0x00000000
        /*01b4*/ 	.short	0x010a
        /*01b6*/ 	.byte	0x0f
	.zero		1


	//   ....[18]....
        /*01b8*/ 	.word	0x00002560
        /*01bc*/ 	.word	0x000000ff
        /*01c0*/ 	.word	0x00000000
        /*01c4*/ 	.short	0x010a
        /*01c6*/ 	.byte	0x0f
	.zero		1


	//   ....[19]....
        /*01c8*/ 	.word	0x00002b80
        /*01cc*/ 	.word	0x00000093
        /*01d0*/ 	.word	0x00000000
        /*01d4*/ 	.short	0x0101
        /*01d6*/ 	.byte	0x3f
	.zero		1


	//   ....[20]....
        /*01d8*/ 	.word	0x000030f0
        /*01dc*/ 	.word	0x00000095
        /*01e0*/ 	.word	0x00000000
        /*01e4*/ 	.short	0x0101
        /*01e6*/ 	.byte	0x20
	.zero		1


	//   ....[21]....
        /*01e8*/ 	.word	0x00003200
        /*01ec*/ 	.word	0x0000000d
        /*01f0*/ 	.word	0x00000000
        /*01f4*/ 	.short	0x0101
        /*01f6*/ 	.byte	0x3f
	.zero		1


	//   ....[22]....
        /*01f8*/ 	.word	0x00003270
        /*01fc*/ 	.word	0x0000000f
        /*0200*/ 	.word	0x00000008
        /*0204*/ 	.short	0x010a
        /*0206*/ 	.byte	0x3f
	.zero		1


	//   ....[23]....
        /*0208*/ 	.word	0x00007a90
        /*020c*/ 	.word	0x00000010
        /*0210*/ 	.word	0x00000000
        /*0214*/ 	.short	0x0101
        /*0216*/ 	.byte	0x20
	.zero		1


	//   ....[24]....
        /*0218*/ 	.word	0x00008630
        /*021c*/ 	.word	0x0000000d
        /*0220*/ 	.word	0x00000020
        /*0224*/ 	.short	0x010a
        /*0226*/ 	.byte	0x3f
	.zero		1


	//   ....[25]....
        /*0228*/ 	.word	0x00008a00
        /*022c*/ 	.word	0x00000004
        /*0230*/ 	.word	0x00000078
        /*0234*/ 	.short	0x0101
        /*0236*/ 	.byte	0x3f
	.zero		1


	//   ....[26]....
        /*0238*/ 	.word	0x00009170
        /*023c*/ 	.word	0x00000005
        /*0240*/ 	.word	0x00000000
        /*0244*/ 	.short	0x010a
        /*0246*/ 	.byte	0x3f
	.zero		1


	//   ....[27]....
        /*0248*/ 	.word	0x000091f0
        /*024c*/ 	.word	0x00000007
        /*0250*/ 	.word	0x00000000
        /*0254*/ 	.short	0x010a
        /*0256*/ 	.byte	0x3f
	.zero		1


	//   ....[28]....
        /*0258*/ 	.word	0x00009280
        /*025c*/ 	.word	0x00000006
        /*0260*/ 	.word	0x00000000
        /*0264*/ 	.short	0x010a
        /*0266*/ 	.byte	0x3f
	.zero		1


	//   ....[29]....
        /*0268*/ 	.word	0x00009310
        /*026c*/ 	.word	0x00000003
        /*0270*/ 	.word	0x00000000
        /*0274*/ 	.short	0x010a
        /*0276*/ 	.byte	0x3f
	.zero		1


	//   ....[30]....
        /*0278*/ 	.word	0x00009370
        /*027c*/ 	.word	0x0000000f
        /*0280*/ 	.word	0xfffffff8
        /*0284*/ 	.short	0x010a
        /*0286*/ 	.byte	0x3f
	.zero		1


	//   ....[31]....
        /*0288*/ 	.word	0x000093d0
        /*028c*/ 	.word	0x0000000d
        /*0290*/ 	.word	0x00000000
        /*0294*/ 	.short	0x010a
        /*0296*/ 	.byte	0x3f
	.zero		1


	//   ....[32]....
        /*0298*/ 	.word	0x00009430
        /*029c*/ 	.word	0x00000093
        /*02a0*/ 	.word	0x00000000
        /*02a4*/ 	.short	0x010a
        /*02a6*/ 	.byte	0x3f
	.zero		1


	//   ....[33]....
        /*02a8*/ 	.word	0x00009480
        /*02ac*/ 	.word	0x0000000f
        /*02b0*/ 	.word	0x00000008
        /*02b4*/ 	.short	0x010a
        /*02b6*/ 	.byte	0x3f
	.zero		1


	//   ....[34]....
        /*02b8*/ 	.word	0x00009550
        /*02bc*/ 	.word	0x0000000d
        /*02c0*/ 	.word	0x00000020
        /*02c4*/ 	.short	0x010a
        /*02c6*/ 	.byte	0x3f
	.zero		1


	//   ....[35]....
        /*02c8*/ 	.word	0x00009630
        /*02cc*/ 	.word	0x00000005
        /*02d0*/ 	.word	0x00000000
        /*02d4*/ 	.short	0x010a
        /*02d6*/ 	.byte	0x3f
	.zero		1


	//   ....[36]....
        /*02d8*/ 	.word	0x00009680
        /*02dc*/ 	.word	0x00000007
        /*02e0*/ 	.word	0x00000000
        /*02e4*/ 	.short	0x010a
        /*02e6*/ 	.byte	0x3f
	.zero		1


	//   ....[37]....
        /*02e8*/ 	.word	0x000096d0
        /*02ec*/ 	.word	0x00000006
        /*02f0*/ 	.word	0x00000000
        /*02f4*/ 	.short	0x010a
        /*02f6*/ 	.byte	0x3f
	.zero		1


	//----- nvinfo : EIATTR_NUM_MBARRIERS
	.align		4
.L_28:
        /*02f8*/ 	.byte	0x03, 0x38
        /*02fa*/ 	.short	0x000e


	//----- nvinfo : EIATTR_EXIT_INSTR_OFFSETS
	.align		4
        /*02fc*/ 	.byte	0x04, 0x1c
        /*02fe*/ 	.short	(.L_30 - .L_29)


	//   ....[0]....
.L_29:
        /*0300*/ 	.word	0x00001440


	//   ....[1]....
        /*0304*/ 	.word	0x000014a0


	//   ....[2]....
        /*0308*/ 	.word	0x00008240


	//   ....[3]....
        /*030c*/ 	.word	0x00008270


	//   ....[4]....
        /*0310*/ 	.word	0x00009360


	//----- nvinfo : EIATTR_MAX_THREADS
	.align		4
.L_30:
        /*0314*/ 	.byte	0x04, 0x05
        /*0316*/ 	.short	(.L_32 - .L_31)
.L_31:
        /*0318*/ 	.word	0x00000180
        /*031c*/ 	.word	0x00000001
        /*0320*/ 	.word	0x00000001


	//----- nvinfo : EIATTR_CRS_STACK_SIZE
	.align		4
.L_32:
        /*0324*/ 	.byte	0x04, 0x1e
        /*0326*/ 	.short	(.L_34 - .L_33)
.L_33:
        /*0328*/ 	.word	0x00000000


	//----- nvinfo : EIATTR_CBANK_PARAM_SIZE
	.align		4
.L_34:
        /*032c*/ 	.byte	0x03, 0x19
        /*032e*/ 	.short	0x0470


	//----- nvinfo : EIATTR_PARAM_CBANK
	.align		4
        /*0330*/ 	.byte	0x04, 0x0a
        /*0332*/ 	.short	(.L_36 - .L_35)
	.align		4
.L_35:
        /*0334*/ 	.word	index@(.nv.constant0._ZN7cutlass13device_kernelINS_4gemm6kernel13GemmUniversalIN4cute5tupleIJiiiiEEENS1_10collective13CollectiveMmaINS1_37MainloopSm90TmaGmmaWarpSpecializedFP8ILi4ENS5_IJNS4_1CILi2EEESB_NSA_ILi1EEEEEENS1_32KernelTmaWarpSpecializedPingpongEEENS5_IJNSA_ILi64EEENSA_ILi128EEENSA_ILi32EEEEEENS_12float_e5m2_tENS5_IJlSC_lEEESK_SL_NS4_8TiledMMAINS4_8MMA_AtomIJNS4_4SM904GMMA31MMA_64x128x32_F32E5M2E5M2_SS_TNILNSP_7ScaleInE1ELSR_1EEEEEENS4_6LayoutINS5_IJSC_SC_SC_EEENS5_IJNSA_ILi0EEESW_SW_EEEEENS5_IJNS4_10UnderscoreESZ_SZ_EEEEENS4_23SM90_TMA_LOAD_MULTICASTENS4_14ComposedLayoutINS4_7SwizzleILi1ELi4ELi3EEENS4_18smem_ptr_flag_bitsILi8EEENSU_INS5_IJNSA_ILi8EEESI_EEENS5_IJSI_SC_EEEEEEEvNS4_8identityES12_S1C_vS1D_EENS_8epilogue10collective6detail29Sm90TmaWarpSpecializedAdapterINS1G_15DefaultEpilogueISK_SL_SL_NS1F_6thread17LinearCombinationISK_Li1EffLNS1K_9ScaleType4KindE0ELNS_15FloatRoundStyleE2ESK_EENS1_15EpilogueDefaultEEEEEvvEEEEvNT_6ParamsE)
        /*0338*/ 	.short	0x0210
        /*033a*/ 	.short	0x0470


	//----- nvinfo : EIATTR_SW_WAR
	.align		4
.L_36:
        /*033c*/ 	.byte	0x04, 0x36
        /*033e*/ 	.short	(.L_38 - .L_37)
.L_37:
        /*0340*/ 	.word	0x00000008
.L_38:


//--------------------- .nv.callgraph             --------------------------
	.section	.nv.callgraph,"",@"SHT_CUDA_CALLGRAPH"
	.align	4
	.sectionentsize	8
	.align		4
        /*0000*/ 	.word	0x00000000
	.align		4
        /*0004*/ 	.word	0xffffffff
	.align		4
        /*0008*/ 	.word	0x00000000
	.align		4
        /*000c*/ 	.word	0xfffffffe
	.align		4
        /*0010*/ 	.word	0x00000000
	.align		4
        /*0014*/ 	.word	0xfffffffd
	.align		4
        /*0018*/ 	.word	0x00000000
	.align		4
        /*001c*/ 	.word	0xfffffffc


//--------------------- .nv.constant4             --------------------------
	.section	.nv.constant4,"a",@progbits
	.align	8
	.align		8
.nv.constant4:
        /*0000*/ 	.dword	_ZN39_INTERNAL_3c797e34_4_k_cu_75d88397_53434cuda3std3__45__cpo5beginE
	.align		8
        /*0008*/ 	.dword	_ZN39_INTERNAL_3c797e34_4_k_cu_75d88397_53434cuda3std3__45__cpo3endE
	.align		8
        /*0010*/ 	.dword	_ZN39_INTERNAL_3c797e34_4_k_cu_75d88397_53434cuda3std3__45__cpo6cbeginE
	.align		8
        /*0018*/ 	.dword	_ZN39_INTERNAL_3c797e34_4_k_cu_75d88397_53434cuda3std3__45__cpo4cendE
	.align		8
        /*0020*/ 	.dword	_ZN39_INTERNAL_3c797e34_4_k_cu_75d88397_53434cuda3std3__441_GLOBAL__N__3c797e34_4_k_cu_75d88397_53436ignoreE
	.align		8
        /*0028*/ 	.dword	_ZN39_INTERNAL_3c797e34_4_k_cu_75d88397_53434cuda3std3__419piecewise_constructE
	.align		8
        /*0030*/ 	.dword	_ZN39_INTERNAL_3c797e34_4_k_cu_75d88397_53434cuda3std3__48in_placeE
	.align		8
        /*0038*/ 	.dword	_ZN39_INTERNAL_3c797e34_4_k_cu_75d88397_53434cuda3std6ranges3__45__cpo4swapE
	.align		8
        /*0040*/ 	.dword	_ZN39_INTERNAL_3c797e34_4_k_cu_75d88397_53434cuda3std6ranges3__45__cpo9iter_moveE
	.align		8
        /*0048*/ 	.dword	_ZN39_INTERNAL_3c797e34_4_k_cu_75d88397_53434cute7productE
	.align		8
        /*0050*/ 	.dword	_ZN39_INTERNAL_3c797e34_4_k_cu_75d88397_53434cute1_E


//--------------------- .text._ZN7cutlass13device_kernelINS_4gemm6kernel13GemmUniversalIN4cute5tupleIJiiiiEEENS1_10collective13CollectiveMmaINS1_37MainloopSm90TmaGmmaWarpSpecializedFP8ILi4ENS5_IJNS4_1CILi2EEESB_NSA_ILi1EEEEEENS1_32KernelTmaWarpSpecializedPingpongEEENS5_IJNSA_ILi64EEENSA_ILi128EEENSA_ILi32EEEEEENS_12float_e5m2_tENS5_IJlSC_lEEESK_SL_NS4_8TiledMMAINS4_8MMA_AtomIJNS4_4SM904GMMA31MMA_64x128x32_F32E5M2E5M2_SS_TNILNSP_7ScaleInE1ELSR_1EEEEEENS4_6LayoutINS5_IJSC_SC_SC_EEENS5_IJNSA_ILi0EEESW_SW_EEEEENS5_IJNS4_10UnderscoreESZ_SZ_EEEEENS4_23SM90_TMA_LOAD_MULTICASTENS4_14ComposedLayoutINS4_7SwizzleILi1ELi4ELi3EEENS4_18smem_ptr_flag_bitsILi8EEENSU_INS5_IJNSA_ILi8EEESI_EEENS5_IJSI_SC_EEEEEEEvNS4_8identityES12_S1C_vS1D_EENS_8epilogue10collective6detail29Sm90TmaWarpSpecializedAdapterINS1G_15DefaultEpilogueISK_SL_SL_NS1F_6thread17LinearCombinationISK_Li1EffLNS1K_9ScaleType4KindE0ELNS_15FloatRoundStyleE2ESK_EENS1_15EpilogueDefaultEEEEEvvEEEEvNT_6ParamsE --------------------------
	.section	.text._ZN7cutlass13device_kernelINS_4gemm6kernel13GemmUniversalIN4cute5tupleIJiiiiEEENS1_10collective13CollectiveMmaINS1_37MainloopSm90TmaGmmaWarpSpecializedFP8ILi4ENS5_IJNS4_1CILi2EEESB_NSA_ILi1EEEEEENS1_32KernelTmaWarpSpecializedPingpongEEENS5_IJNSA_ILi64EEENSA_ILi128EEENSA_ILi32EEEEEENS_12float_e5m2_tENS5_IJlSC_lEEESK_SL_NS4_8TiledMMAINS4_8MMA_AtomIJNS4_4SM904GMMA31MMA_64x128x32_F32E5M2E5M2_SS_TNILNSP_7ScaleInE1ELSR_1EEEEEENS4_6LayoutINS5_IJSC_SC_SC_EEENS5_IJNSA_ILi0EEESW_SW_EEEEENS5_IJNS4_10UnderscoreESZ_SZ_EEEEENS4_23SM90_TMA_LOAD_MULTICASTENS4_14ComposedLayoutINS4_7SwizzleILi1ELi4ELi3EEENS4_18smem_ptr_flag_bitsILi8EEENSU_INS5_IJNSA_ILi8EEESI_EEENS5_IJSI_SC_EEEEEEEvNS4_8identityES12_S1C_vS1D_EENS_8epilogue10collective6detail29Sm90TmaWarpSpecializedAdapterINS1G_15DefaultEpilogueISK_SL_SL_NS1F_6thread17LinearCombinationISK_Li1EffLNS1K_9ScaleType4KindE0ELNS_15FloatRoundStyleE2ESK_EENS1_15EpilogueDefaultEEEEEvvEEEEvNT_6ParamsE,"ax",@progbits
	.align	128
.text._ZN7cutlass13device_kernelINS_4gemm6kernel13GemmUniversalIN4cute5tupleIJiiiiEEENS1_10collective13CollectiveMmaINS1_37MainloopSm90TmaGmmaWarpSpecializedFP8ILi4ENS5_IJNS4_1CILi2EEESB_NSA_ILi1EEEEEENS1_32KernelTmaWarpSpecializedPingpongEEENS5_IJNSA_ILi64EEENSA_ILi128EEENSA_ILi32EEEEEENS_12float_e5m2_tENS5_IJlSC_lEEESK_SL_NS4_8TiledMMAINS4_8MMA_AtomIJNS4_4SM904GMMA31MMA_64x128x32_F32E5M2E5M2_SS_TNILNSP_7ScaleInE1ELSR_1EEEEEENS4_6LayoutINS5_IJSC_SC_SC_EEENS5_IJNSA_ILi0EEESW_SW_EEEEENS5_IJNS4_10UnderscoreESZ_SZ_EEEEENS4_23SM90_TMA_LOAD_MULTICASTENS4_14ComposedLayoutINS4_7SwizzleILi1ELi4ELi3EEENS4_18smem_ptr_flag_bitsILi8EEENSU_INS5_IJNSA_ILi8EEESI_EEENS5_IJSI_SC_EEEEEEEvNS4_8identityES12_S1C_vS1D_EENS_8epilogue10collective6detail29Sm90TmaWarpSpecializedAdapterINS1G_15DefaultEpilogueISK_SL_SL_NS1F_6thread17LinearCombinationISK_Li1EffLNS1K_9ScaleType4KindE0ELNS_15FloatRoundStyleE2ESK_EENS1_15EpilogueDefaultEEEEEvvEEEEvNT_6ParamsE:
        .type           _ZN7cutlass13device_kernelINS_4gemm6kernel13GemmUniversalIN4cute5tupleIJiiiiEEENS1_10collective13CollectiveMmaINS1_37MainloopSm90TmaGmmaWarpSpecializedFP8ILi4ENS5_IJNS4_1CILi2EEESB_NSA_ILi1EEEEEENS1_32KernelTmaWarpSpecializedPingpongEEENS5_IJNSA_ILi64EEENSA_ILi128EEENSA_ILi32EEEEEENS_12float_e5m2_tENS5_IJlSC_lEEESK_SL_NS4_8TiledMMAINS4_8MMA_AtomIJNS4_4SM904GMMA31MMA_64x128x32_F32E5M2E5M2_SS_TNILNSP_7ScaleInE1ELSR_1EEEEEENS4_6LayoutINS5_IJSC_SC_SC_EEENS5_IJNSA_ILi0EEESW_SW_EEEEENS5_IJNS4_10UnderscoreESZ_SZ_EEEEENS4_23SM90_TMA_LOAD_MULTICASTENS4_14ComposedLayoutINS4_7SwizzleILi1ELi4ELi3EEENS4_18smem_ptr_flag_bitsILi8EEENSU_INS5_IJNSA_ILi8EEESI_EEENS5_IJSI_SC_EEEEEEEvNS4_8identityES12_S1C_vS1D_EENS_8epilogue10collective6detail29Sm90TmaWarpSpecializedAdapterINS1G_15DefaultEpilogueISK_SL_SL_NS1F_6thread17LinearCombinationISK_Li1EffLNS1K_9ScaleType4KindE0ELNS_15FloatRoundStyleE2ESK_EENS1_15EpilogueDefaultEEEEEvvEEEEvNT_6ParamsE,@function
        .size           _ZN7cutlass13device_kernelINS_4gemm6kernel13GemmUniversalIN4cute5tupleIJiiiiEEENS1_10collective13CollectiveMmaINS1_37MainloopSm90TmaGmmaWarpSpecializedFP8ILi4ENS5_IJNS4_1CILi2EEESB_NSA_ILi1EEEEEENS1_32KernelTmaWarpSpecializedPingpongEEENS5_IJNSA_ILi64EEENSA_ILi128EEENSA_ILi32EEEEEENS_12float_e5m2_tENS5_IJlSC_lEEESK_SL_NS4_8TiledMMAINS4_8MMA_AtomIJNS4_4SM904GMMA31MMA_64x128x32_F32E5M2E5M2_SS_TNILNSP_7ScaleInE1ELSR_1EEEEEENS4_6LayoutINS5_IJSC_SC_SC_EEENS5_IJNSA_ILi0EEESW_SW_EEEEENS5_IJNS4_10UnderscoreESZ_SZ_EEEEENS4_23SM90_TMA_LOAD_MULTICASTENS4_14ComposedLayoutINS4_7SwizzleILi1ELi4ELi3EEENS4_18smem_ptr_flag_bitsILi8EEENSU_INS5_IJNSA_ILi8EEESI_EEENS5_IJSI_SC_EEEEEEEvNS4_8identityES12_S1C_vS1D_EENS_8epilogue10collective6detail29Sm90TmaWarpSpecializedAdapterINS1G_15DefaultEpilogueISK_SL_SL_NS1F_6thread17LinearCombinationISK_Li1EffLNS1K_9ScaleType4KindE0ELNS_15FloatRoundStyleE2ESK_EENS1_15EpilogueDefaultEEEEEvvEEEEvNT_6ParamsE,(.L_x_207 - _ZN7cutlass13device_kernelINS_4gemm6kernel13GemmUniversalIN4cute5tupleIJiiiiEEENS1_10collective13CollectiveMmaINS1_37MainloopSm90TmaGmmaWarpSpecializedFP8ILi4ENS5_IJNS4_1CILi2EEESB_NSA_ILi1EEEEEENS1_32KernelTmaWarpSpecializedPingpongEEENS5_IJNSA_ILi64EEENSA_ILi128EEENSA_ILi32EEEEEENS_12float_e5m2_tENS5_IJlSC_lEEESK_SL_NS4_8TiledMMAINS4_8MMA_AtomIJNS4_4SM904GMMA31MMA_64x128x32_F32E5M2E5M2_SS_TNILNSP_7ScaleInE1ELSR_1EEEEEENS4_6LayoutINS5_IJSC_SC_SC_EEENS5_IJNSA_ILi0EEESW_SW_EEEEENS5_IJNS4_10UnderscoreESZ_SZ_EEEEENS4_23SM90_TMA_LOAD_MULTICASTENS4_14ComposedLayoutINS4_7SwizzleILi1ELi4ELi3EEENS4_18smem_ptr_flag_bitsILi8EEENSU_INS5_IJNSA_ILi8EEESI_EEENS5_IJSI_SC_EEEEEEEvNS4_8identityES12_S1C_vS1D_EENS_8epilogue10collective6detail29Sm90TmaWarpSpecializedAdapterINS1G_15DefaultEpilogueISK_SL_SL_NS1F_6thread17LinearCombinationISK_Li1EffLNS1K_9ScaleType4KindE0ELNS_15FloatRoundStyleE2ESK_EENS1_15EpilogueDefaultEEEEEvvEEEEvNT_6ParamsE)
        .other          _ZN7cutlass13device_kernelINS_4gemm6kernel13GemmUniversalIN4cute5tupleIJiiiiEEENS1_10collective13CollectiveMmaINS1_37MainloopSm90TmaGmmaWarpSpecializedFP8ILi4ENS5_IJNS4_1CILi2EEESB_NSA_ILi1EEEEEENS1_32KernelTmaWarpSpecializedPingpongEEENS5_IJNSA_ILi64EEENSA_ILi128EEENSA_ILi32EEEEEENS_12float_e5m2_tENS5_IJlSC_lEEESK_SL_NS4_8TiledMMAINS4_8MMA_AtomIJNS4_4SM904GMMA31MMA_64x128x32_F32E5M2E5M2_SS_TNILNSP_7ScaleInE1ELSR_1EEEEEENS4_6LayoutINS5_IJSC_SC_SC_EEENS5_IJNSA_ILi0EEESW_SW_EEEEENS5_IJNS4_10UnderscoreESZ_SZ_EEEEENS4_23SM90_TMA_LOAD_MULTICASTENS4_14ComposedLayoutINS4_7SwizzleILi1ELi4ELi3EEENS4_18smem_ptr_flag_bitsILi8EEENSU_INS5_IJNSA_ILi8EEESI_EEENS5_IJSI_SC_EEEEEEEvNS4_8identityES12_S1C_vS1D_EENS_8epilogue10collective6detail29Sm90TmaWarpSpecializedAdapterINS1G_15DefaultEpilogueISK_SL_SL_NS1F_6thread17LinearCombinationISK_Li1EffLNS1K_9ScaleType4KindE0ELNS_15FloatRoundStyleE2ESK_EENS1_15EpilogueDefaultEEEEEvvEEEEvNT_6ParamsE,@"STO_CUDA_ENTRY STV_DEFAULT"
_ZN7cutlass13device_kernelINS_4gemm6kernel13GemmUniversalIN4cute5tupleIJiiiiEEENS1_10collective13CollectiveMmaINS1_37MainloopSm90TmaGmmaWarpSpecializedFP8ILi4ENS5_IJNS4_1CILi2EEESB_NSA_ILi1EEEEEENS1_32KernelTmaWarpSpecializedPingpongEEENS5_IJNSA_ILi64EEENSA_ILi128EEENSA_ILi32EEEEEENS_12float_e5m2_tENS5_IJlSC_lEEESK_SL_NS4_8TiledMMAINS4_8MMA_AtomIJNS4_4SM904GMMA31MMA_64x128x32_F32E5M2E5M2_SS_TNILNSP_7ScaleInE1ELSR_1EEEEEENS4_6LayoutINS5_IJSC_SC_SC_EEENS5_IJNSA_ILi0EEESW_SW_EEEEENS5_IJNS4_10UnderscoreESZ_SZ_EEEEENS4_23SM90_TMA_LOAD_MULTICASTENS4_14ComposedLayoutINS4_7SwizzleILi1ELi4ELi3EEENS4_18smem_ptr_flag_bitsILi8EEENSU_INS5_IJNSA_ILi8EEESI_EEENS5_IJSI_SC_EEEEEEEvNS4_8identityES12_S1C_vS1D_EENS_8epilogue10collective6detail29Sm90TmaWarpSpecializedAdapterINS1G_15DefaultEpilogueISK_SL_SL_NS1F_6thread17LinearCombinationISK_Li1EffLNS1K_9ScaleType4KindE0ELNS_15FloatRoundStyleE2ESK_EENS1_15EpilogueDefaultEEEEEvvEEEEvNT_6ParamsE:
[----:B------:R-:W-:Y:S01]  /*0000*/  LDC R1, c[0x0][0x28] ;  /* 0x00000a00ff017b82 */ /* 0x000fe20000000800 */
[----:B------:R-:W0:Y:S01]  /*0010*/  S2R R8, SR_TID.X ;  /* 0x0000000000087919 */ /* 0x000e220000002100 */
[----:B------:R-:W-:Y:S01]  /*0020*/  ELECT P0, URZ, PT ;  /* 0x00000000003f782f */ /* 0x000fe20003800000 */
[----:B------:R-:W-:Y:S01]  /*0030*/  BSSY B0, `(.L_x_0) ;  /* 0x0000014000007945 */ /* 0x000fe20003800000 */
[----:B0-----:R-:W-:-:S05]  /*0040*/  SHF.R.U32.HI R0, RZ, 0x5, R8 ;  /* 0x00000005ff007819 */ /* 0x001fca0000011608 */
[----:B------:R-:W0:Y:S02]  /*0050*/  SHFL.IDX PT, R2, R0, RZ, 0x1f ;  /* 0x00001fff00027589 */ /* 0x000e2400000e0000 */
[----:B0-----:R-:W-:Y:S02]  /*0060*/  R2UR UR6, R2 ;  /* 0x00000000020672ca */ /* 0x001fe400000e0000 */
[----:B------:R-:W-:-:S05]  /*0070*/  SHF.R.U32.HI R2, RZ, 0x7, R8 ;  /* 0x00000007ff027819 */ /* 0x000fca0000011608 */
[----:B------:R0:W1:Y:S06]  /*0080*/  SHFL.IDX PT, R3, R2, RZ, 0x1f ;  /* 0x00001fff02037589 */ /* 0x00006c00000e0000 */
[----:B------:R-:W-:Y:S02]  /*0090*/  USHF.R.S32.HI UR4, URZ, 0x1f, UR6 ;  /* 0x0000001f3f047899 */ /* 0x000fe40008011406 */
[----:B------:R-:W-:Y:S02]  /*00a0*/  ISETP.NE.OR P0, PT, RZ, UR6, !P0 ;  /* 0x00000006ff007c0c */ /* 0x000fe4000c705670 */
[----:B------:R-:W-:-:S04]  /*00b0*/  ULEA.HI UR4, UR4, UR6, URZ, 0x2 ;  /* 0x0000000604047291 */ /* 0x000fc8000f8f103f */
[----:B------:R-:W-:-:S04]  /*00c0*/  ULOP3.LUT UR4, UR4, 0xfffffffc, URZ, 0xc0, !UPT ;  /* 0xfffffffc04047892 */ /* 0x000fc8000f8ec03f */
[----:B------:R-:W-:-:S03]  /*00d0*/  UIADD3 UR6, UR6, -UR4, URZ ;  /* 0x8000000406067290 */ /* 0x000fc6000fffe03f */
[----:B0-----:R-:W-:Y:S09]  /*00e0*/  @P0 BRA `(.L_x_1) ;  /* 0x0000000000200947 */ /* 0x001ff20003800000 */
[----:B------:R-:W-:Y:S02]  /*00f0*/  ULDC.64 UR4, c[0x0][0x198] ;  /* 0x0000660000047ab9 */ /* 0x000fe40000000a00 */
[----:B------:R-:W-:Y:S02]  /*0100*/  UIADD3 UR8, UP0, UR4, 0xf0, URZ ;  /* 0x000000f004087890 */ /* 0x000fe4000ff1e03f */
[----:B------:R-:W-:Y:S02]  /*0110*/  UIADD3 UR4, UP1, UR4, 0x1f0, URZ ;  /* 0x000001f004047890 */ /* 0x000fe4000ff3e03f */
[----:B------:R-:W-:Y:S02]  /*0120*/  UIADD3.X UR9, URZ, UR5, URZ, UP0, !UPT ;  /* 0x000000053f097290 */ /* 0x000fe400087fe43f */
[----:B------:R-:W-:-:S07]  /*0130*/  UIADD3.X UR5, URZ, UR5, URZ, UP1, !UPT ;  /* 0x000000053f057290 */ /* 0x000fce0008ffe43f */
[----:B------:R0:W-:Y:S02]  /*0140*/  UTMACCTL.PF [UR8] ;  /* 0x00000000080079b9 */ /* 0x0001e40008040000 */
[----:B------:R0:W-:Y:S02]  /*0150*/  UTMACCTL.PF [UR4] ;  /* 0x00000000040079b9 */ /* 0x0001e40008040000 */
[----:B0-----:R-:W-:Y:S01]  /*0160*/  NOP ;  /* 0x0000000000007918 */ /* 0x001fe20000000000 */
.L_x_1:
[----:B------:R-:W-:Y:S05]  /*0170*/  BSYNC B0 ;  /* 0x0000000000007941 */ /* 0x000fea0003800000 */
.L_x_0:
[----:B------:R-:W0:Y:S01]  /*0180*/  SHFL.IDX PT, R4, R0, RZ, 0x1f ;  /* 0x00001fff00047589 */ /* 0x000e2200000e0000 */
[----:B-1----:R-:W-:Y:S01]  /*0190*/  R2UR UR17, R3 ;  /* 0x00000000031172ca */ /* 0x002fe200000e0000 */
[----:B------:R-:W-:-:S04]  /*01a0*/  UISETP.NE.AND UP0, UPT, UR6, 0x3, UPT ;  /* 0x000000030600788c */ /* 0x000fc8000bf05270 */
[----:B------:R-:W-:-:S08]  /*01b0*/  UISETP.EQ.OR UP0, UPT, UR6, URZ, !UP0 ;  /* 0x0000003f0600728c */ /* 0x000fd0000c702670 */
[----:B------:R-:W-:Y:S02]  /*01c0*/  UIADD3 UR18, UR17, -0x1, URZ ;  /* 0xffffffff11127890 */ /* 0x000fe4000fffe03f */
[----:B------:R-:W-:Y:S02]  /*01d0*/  UISETP.EQ.AND UP0, UPT, UR17, URZ, UP0 ;  /* 0x0000003f1100728c */ /* 0x000fe40008702270 */
[----:B------:R-:W-:Y:S02]  /*01e0*/  UISETP.GE.U32.AND UP1, UPT, UR18, 0x2, UPT ;  /* 0x000000021200788c */ /* 0x000fe4000bf26070 */
[----:B------:R-:W-:Y:S01]  /*01f0*/  USEL UR7, URZ, 0x1, !UP0 ;  /* 0x000000013f077887 */ /* 0x000fe2000c000000 */
[----:B0-----:R-:W-:-:S03]  /*0200*/  ISETP.NE.AND P0, PT, R4, RZ, PT ;  /* 0x000000ff0400720c */ /* 0x001fc60003f05270 */
[----:B------:R-:W-:-:S10]  /*0210*/  USEL UR7, UR7, 0x2, UP1 ;  /* 0x0000000207077887 */ /* 0x000fd40008800000 */
[----:B------:R-:W-:Y:S05]  /*0220*/  @P0 BRA `(.L_x_2) ;  /* 0x0000000000580947 */ /* 0x000fea0003800000 */
[----:B------:R-:W0:Y:S01]  /*0230*/  S2UR UR10, SR_CgaCtaId ;  /* 0x00000000000a79c3 */ /* 0x000e220000008800 */
[----:B------:R-:W-:Y:S01]  /*0240*/  UMOV UR4, 0x400 ;  /* 0x0000040000047882 */ /* 0x000fe20000000000 */
[----:B------:R-:W-:Y:S01]  /*0250*/  UMOV UR5, 0x1 ;  /* 0x0000000100057882 */ /* 0x000fe20000000000 */
[----:B------:R-:W-:Y:S01]  /*0260*/  UMOV UR8, 0x3 ;  /* 0x0000000300087882 */ /* 0x000fe20000000000 */
[----:B------:R-:W-:Y:S01]  /*0270*/  ELECT P0, URZ, PT ;  /* 0x00000000003f782f */ /* 0x000fe20003800000 */
[----:B------:R-:W-:-:S04]  /*0280*/  UIADD3 UR8, -UR8, 0x100000, URZ ;  /* 0x0010000008087890 */ /* 0x000fc8000fffe13f */
[----:B------:R-:W-:Y:S02]  /*0290*/  USHF.L.U32 UR9, UR8, 0xb, URZ ;  /* 0x0000000b08097899 */ /* 0x000fe4000800063f */
[----:B------:R-:W-:Y:S02]  /*02a0*/  USHF.L.U32 UR8, UR8, 0x1, URZ ;  /* 0x0000000108087899 */ /* 0x000fe4000800063f */
[----:B0-----:R-:W-:Y:S02]  /*02b0*/  ULEA UR10, UR10, UR4, 0x18 ;  /* 0x000000040a0a7291 */ /* 0x001fe4000f8ec03f */
[----:B------:R-:W-:-:S04]  /*02c0*/  UIADD3 UR4, -UR5, 0x100000, URZ ;  /* 0x0010000005047890 */ /* 0x000fc8000fffe13f */
[----:B------:R-:W-:Y:S02]  /*02d0*/  USHF.L.U32 UR5, UR4, 0xb, URZ ;  /* 0x0000000b04057899 */ /* 0x000fe4000800063f */
[----:B------:R-:W-:Y:S01]  /*02e0*/  USHF.L.U32 UR4, UR4, 0x1, URZ ;  /* 0x0000000104047899 */ /* 0x000fe2000800063f */
[----:B------:R-:W0:Y:S11]  /*02f0*/  FENCE.VIEW.ASYNC.S ;  /* 0x00000000000073c6 */ /* 0x000e360000000000 */
[----:B0-----:R0:W1:Y:S01]  /*0300*/  SYNCS.EXCH.64 URZ, [UR10], UR4 ;  /* 0x000000040a3f75b2 */ /* 0x0010620008000100 */
[----:B------:R0:W2:Y:S01]  /*0310*/  SYNCS.EXCH.64 URZ, [UR10+0x20], UR8 ;  /* 0x000020080a3f75b2 */ /* 0x0000a20008000100 */
[----:B------:R0:W3:Y:S01]  /*0320*/  SYNCS.EXCH.64 URZ, [UR10+0x8], UR4 ;  /* 0x000008040a3f75b2 */ /* 0x0000e20008000100 */
[----:B------:R0:W4:Y:S01]  /*0330*/  SYNCS.EXCH.64 URZ, [UR10+0x28], UR8 ;  /* 0x000028080a3f75b2 */ /* 0x0001220008000100 */
[----:B------:R0:W0:Y:S01]  /*0340*/  SYNCS.EXCH.64 URZ, [UR10+0x10], UR4 ;  /* 0x000010040a3f75b2 */ /* 0x0000220008000100 */
[----:B------:R0:W0:Y:S01]  /*0350*/  SYNCS.EXCH.64 URZ, [UR10+0x30], UR8 ;  /* 0x000030080a3f75b2 */ /* 0x0000220008000100 */
[----:B------:R0:W0:Y:S01]  /*0360*/  SYNCS.EXCH.64 URZ, [UR10+0x18], UR4 ;  /* 0x000018040a3f75b2 */ /* 0x0000220008000100 */
[----:B------:R0:W0:Y:S01]  /*0370*/  SYNCS.EXCH.64 URZ, [UR10+0x38], UR8 ;  /* 0x000038080a3f75b2 */ /* 0x0000220008000100 */
[----:B------:R-:W-:Y:S01]  /*0380*/  NOP ;  /* 0x0000000000007918 */ /* 0x000fe20000000000 */
.L_x_2:
[----:B------:R-:W5:Y:S01]  /*0390*/  S2UR UR11, SR_CTAID.X ;  /* 0x00000000000b79c3 */ /* 0x000f620000002500 */
[----:B------:R-:W1:Y:S01]  /*03a0*/  SHFL.IDX PT, R5, R0, RZ, 0x1f ;  /* 0x00001fff00057589 */ /* 0x000e6200000e0000 */
[----:B------:R-:W-:Y:S02]  /*03b0*/  SHF.R.S32.HI R3, RZ, 0x1f, R8 ;  /* 0x0000001fff037819 */ /* 0x000fe40000011408 */
[----:B------:R-:W-:Y:S01]  /*03c0*/  ELECT P0, URZ, PT ;  /* 0x00000000003f782f */ /* 0x000fe20003800000 */
[----:B------:R-:W-:Y:S01]  /*03d0*/  NOP ;  /* 0x0000000000007918 */ /* 0x000fe20000000000 */
[----:B------:R2:W3:Y:S01]  /*03e0*/  SHFL.IDX PT, R6, R0, RZ, 0x1f ;  /* 0x00001fff00067589 */ /* 0x0004e200000e0000 */
[----:B------:R-:W-:Y:S01]  /*03f0*/  LEA.HI R3, R3, R8, RZ, 0x7 ;  /* 0x0000000803037211 */ /* 0x000fe200078f38ff */
[----:B0-----:R-:W-:Y:S01]  /*0400*/  ULDC UR4, c[0x0][0x150] ;  /* 0x0000540000047ab9 */ /* 0x001fe20000000800 */
[----:B------:R-:W0:Y:S01]  /*0410*/  S2UR UR9, SR_CTAID.Y ;  /* 0x00000000000979c3 */ /* 0x000e220000002600 */
[----:B------:R-:W-:-:S02]  /*0420*/  ELECT P1, URZ, PT ;  /* 0x00000000003f782f */ /* 0x000fc40003820000 */
[----:B------:R-:W-:Y:S01]  /*0430*/  LOP3.LUT R3, R3, 0xffffff80, RZ, 0xc0, !PT ;  /* 0xffffff8003037812 */ /* 0x000fe200078ec0ff */
[----:B------:R-:W-:Y:S01]  /*0440*/  ULDC UR8, c[0x0][0x144] ;  /* 0x0000510000087ab9 */ /* 0x000fe20000000800 */
[----:B------:R-:W-:Y:S01]  /*0450*/  UMOV UR20, 0x80 ;  /* 0x0000008000147882 */ /* 0x000fe20000000000 */
[----:B------:R-:W-:Y:S01]  /*0460*/  NOP ;  /* 0x0000000000007918 */ /* 0x000fe20000000000 */
[----:B------:R-:W-:Y:S01]  /*0470*/  ULDC UR19, c[0x0][0x148] ;  /* 0x0000520000137ab9 */ /* 0x000fe20000000800 */
[----:B------:R-:W-:Y:S01]  /*0480*/  IMAD.IADD R9, R8, 0x1, -R3 ;  /* 0x0000000108097824 */ /* 0x000fe200078e0a03 */
[----:B------:R0:W0:Y:S01]  /*0490*/  SHFL.IDX PT, R15, R2, RZ, 0x1f ;  /* 0x00001fff020f7589 */ /* 0x00002200000e0000 */
[----:B------:R-:W-:-:S03]  /*04a0*/  ISETP.NE.AND P2, PT, RZ, UR17, PT ;  /* 0x00000011ff007c0c */ /* 0x000fc6000bf45270 */
[----:B------:R-:W-:Y:S02]  /*04b0*/  SHF.R.S32.HI R12, RZ, 0x1f, R9 ;  /* 0x0000001fff0c7819 */ /* 0x000fe40000011409 */
[----:B-----5:R-:W-:Y:S02]  /*04c0*/  I2FP.F32.U32 R7, UR11 ;  /* 0x0000000b00077c45 */ /* 0x020fe40008201000 */
[----:B------:R-:W-:Y:S02]  /*04d0*/  LEA.HI R3, R12, R9, RZ, 0x3 ;  /* 0x000000090c037211 */ /* 0x000fe400078f18ff */
[----:B-1----:R-:W-:Y:S01]  /*04e0*/  ISETP.NE.OR P0, PT, R5, RZ, !P0 ;  /* 0x000000ff0500720c */ /* 0x002fe20004705670 */
[----:B------:R-:W-:Y:S01]  /*04f0*/  FMUL R7, R7, UR4 ;  /* 0x0000000407077c20 */ /* 0x000fe20008400000 */
[--C-:B------:R-:W-:Y:S01]  /*0500*/  SHF.R.S32.HI R5, RZ, 0x3, R3.reuse ;  /* 0x00000003ff057819 */ /* 0x100fe20000011403 */
[----:B------:R-:W-:Y:S01]  /*0510*/  ULDC UR4, c[0x0][0x154] ;  /* 0x0000550000047ab9 */ /* 0x000fe20000000800 */
[----:B--2---:R-:W-:Y:S01]  /*0520*/  SHF.R.S32.HI R0, RZ, 0x1f, R3 ;  /* 0x0000001fff007819 */ /* 0x004fe20000011403 */
[----:B------:R1:W2:Y:S01]  /*0530*/  F2I.U32.TRUNC.NTZ R10, R7 ;  /* 0x00000007000a7305 */ /* 0x0002a2000020f000 */
[----:B------:R-:W-:-:S02]  /*0540*/  SHF.R.S32.HI R3, RZ, 0x1f, R4 ;  /* 0x0000001fff037819 */ /* 0x000fc40000011404 */
[----:B---3--:R-:W-:Y:S02]  /*0550*/  ISETP.NE.OR P1, PT, R6, RZ, !P1 ;  /* 0x000000ff0600720c */ /* 0x008fe40004f25670 */
[----:B------:R-:W-:Y:S02]  /*0560*/  LEA.HI R0, R0, R5, RZ, 0x2 ;  /* 0x0000000500007211 */ /* 0x000fe400078f10ff */
[----:B------:R-:W-:Y:S01]  /*0570*/  LEA.HI R3, R3, R4, RZ, 0x2 ;  /* 0x0000000403037211 */ /* 0x000fe200078f10ff */
[----:B------:R-:W-:Y:S01]  /*0580*/  VOTEU.ALL UP0, P0 ;  /* 0x00000000003f7886 */ /* 0x000fe20000000000 */
[----:B------:R-:W-:Y:S02]  /*0590*/  LOP3.LUT R0, R0, 0xfffffffc, RZ, 0xc0, !PT ;  /* 0xfffffffc00007812 */ /* 0x000fe400078ec0ff */
[----:B------:R-:W-:Y:S02]  /*05a0*/  LOP3.LUT R3, R3, 0x3ffffffc, RZ, 0xc0, !PT ;  /* 0x3ffffffc03037812 */ /* 0x000fe400078ec0ff */
[----:B0-----:R-:W-:Y:S01]  /*05b0*/  I2FP.F32.U32 R6, UR9 ;  /* 0x0000000900067c45 */ /* 0x001fe20008201000 */
[----:B------:R-:W-:Y:S01]  /*05c0*/  IMAD.IADD R0, R5, 0x1, -R0 ;  /* 0x0000000105007824 */ /* 0x000fe200078e0a00 */
[----:B------:R-:W0:Y:S01]  /*05d0*/  @!UP0 S2UR UR13, SR_CgaCtaId ;  /* 0x00000000000d89c3 */ /* 0x000e220000008800 */
[----:B------:R-:W-:Y:S01]  /*05e0*/  IMAD.IADD R3, R4, 0x1, -R3 ;  /* 0x0000000104037824 */ /* 0x000fe200078e0a03 */
[----:B------:R-:W-:Y:S01]  /*05f0*/  VOTEU.ALL UP1, P1 ;  /* 0x00000000003f7886 */ /* 0x000fe20000820000 */
[----:B-1----:R-:W-:Y:S01]  /*0600*/  FMUL R7, R6, UR4 ;  /* 0x0000000406077c20 */ /* 0x002fe20008400000 */
[----:B--2---:R-:W-:Y:S01]  /*0610*/  R2UR UR4, R10 ;  /* 0x000000000a0472ca */ /* 0x004fe200000e0000 */
[----:B------:R-:W-:Y:S01]  /*0620*/  IMAD R0, R3, 0x4, R0 ;  /* 0x0000000403007824 */ /* 0x000fe200078e0200 */
[----:B------:R-:W-:Y:S01]  /*0630*/  @!UP0 UMOV UR12, 0x400 ;  /* 0x00000400000c8882 */ /* 0x000fe20000000000 */
[----:B------:R-:W-:Y:S01]  /*0640*/  @!UP1 UMOV UR15, 0x400 ;  /* 0x00000400000f9882 */ /* 0x000fe20000000000 */
[----:B------:R-:W1:Y:S01]  /*0650*/  @!UP1 S2UR UR16, SR_CgaCtaId ;  /* 0x00000000001099c3 */ /* 0x000e620000008800 */
[----:B------:R-:W2:Y:S01]  /*0660*/  F2I.U32.TRUNC.NTZ R7, R7 ;  /* 0x0000000700077305 */ /* 0x000ea2000020f000 */
[C---:B------:R-:W-:Y:S01]  /*0670*/  IMAD.SHL.U32 R3, R0.reuse, 0x4, RZ ;  /* 0x0000000400037824 */ /* 0x040fe200078e00ff */
[C---:B------:R-:W-:Y:S01]  /*0680*/  LEA.HI R4, R0.reuse, R0, RZ, 0x1 ;  /* 0x0000000000047211 */ /* 0x040fe200078f08ff */
[----:B------:R-:W-:Y:S01]  /*0690*/  VOTEU.ALL UP2, P1 ;  /* 0x00000000003f7886 */ /* 0x000fe20000840000 */
[----:B------:R-:W-:Y:S01]  /*06a0*/  VOTEU.ALL UP3, P1 ;  /* 0x00000000003f7886 */ /* 0x000fe20000860000 */
[----:B------:R-:W-:Y:S01]  /*06b0*/  VOTEU.ALL UP4, P1 ;  /* 0x00000000003f7886 */ /* 0x000fe20000880000 */
[----:B------:R-:W-:Y:S01]  /*06c0*/  LOP3.LUT R6, R0, 0xc, R3, 0x78, !PT ;  /* 0x0000000c00067812 */ /* 0x000fe200078e7803 */
[----:B------:R-:W-:Y:S01]  /*06d0*/  VOTEU.ALL UP5, P1 ;  /* 0x00000000003f7886 */ /* 0x000fe200008a0000 */
[----:B------:R-:W-:Y:S01]  /*06e0*/  LOP3.LUT R5, R4, 0xfffffffe, RZ, 0xc0, !PT ;  /* 0xfffffffe04057812 */ /* 0x000fe200078ec0ff */
[----:B------:R-:W-:Y:S01]  /*06f0*/  UIADD3 UR4, -UR4, URZ, URZ ;  /* 0x0000003f04047290 */ /* 0x000fe2000fffe13f */
[----:B------:R-:W3:Y:S03]  /*0700*/  LDC R3, c[0x0][0x140] ;  /* 0x00005000ff037b82 */ /* 0x000ee60000000800 */
[----:B------:R-:W-:Y:S01]  /*0710*/  UIMAD UR8, UR8, UR4, UR11 ;  /* 0x00000004080872a4 */ /* 0x000fe2000f8e020b */
[----:B------:R-:W-:Y:S01]  /*0720*/  IMAD.IADD R5, R0, 0x1, -R5 ;  /* 0x0000000100057824 */ /* 0x000fe200078e0a05 */
[----:B--2---:R-:W-:Y:S01]  /*0730*/  R2UR UR10, R7 ;  /* 0x00000000070a72ca */ /* 0x004fe200000e0000 */
[----:B------:R-:W-:Y:S01]  /*0740*/  UMOV UR4, 0x20 ;  /* 0x0000002000047882 */ /* 0x000fe20000000000 */
[----:B0-----:R-:W-:Y:S01]  /*0750*/  @!UP0 ULEA UR14, UR13, UR12, 0x18 ;  /* 0x0000000c0d0e8291 */ /* 0x001fe2000f8ec03f */
[----:B------:R-:W-:Y:S01]  /*0760*/  IMAD.MOV.U32 R7, RZ, RZ, 0x1 ;  /* 0x00000001ff077424 */ /* 0x000fe200078e00ff */
[----:B------:R-:W-:Y:S01]  /*0770*/  ISETP.NE.AND P3, PT, R5, UR8, PT ;  /* 0x0000000805007c0c */ /* 0x000fe2000bf65270 */
[----:B------:R-:W-:-:S04]  /*0780*/  @!UP0 UIADD3 UR4, -UR4, 0x100000, URZ ;  /* 0x0010000004048890 */ /* 0x000fc8000fffe13f */
[----:B------:R-:W-:Y:S02]  /*0790*/  @!UP0 USHF.L.U32 UR5, UR4, 0xb, URZ ;  /* 0x0000000b04058899 */ /* 0x000fe4000800063f */
[----:B------:R-:W-:Y:S02]  /*07a0*/  @!UP0 USHF.L.U32 UR4, UR4, 0x1, URZ ;  /* 0x0000000104048899 */ /* 0x000fe4000800063f */
[----:B------:R-:W-:-:S04]  /*07b0*/  @!UP1 UIADD3 UR12, -UR20, 0x100000, URZ ;  /* 0x00100000140c9890 */ /* 0x000fc8000fffe13f */
[----:B------:R-:W-:Y:S02]  /*07c0*/  @!UP1 USHF.L.U32 UR13, UR12, 0xb, URZ ;  /* 0x0000000b0c0d9899 */ /* 0x000fe4000800063f */
[----:B------:R-:W-:Y:S02]  /*07d0*/  @!UP1 USHF.L.U32 UR12, UR12, 0x1, URZ ;  /* 0x000000010c0c9899 */ /* 0x000fe4000800063f */
[----:B-1----:R-:W-:Y:S01]  /*07e0*/  @!UP1 ULEA UR15, UR16, UR15, 0x18 ;  /* 0x0000000f100f9291 */ /* 0x002fe2000f8ec03f */
[----:B------:R-:W-:Y:S01]  /*07f0*/  VOTEU.ALL UP0, P0 ;  /* 0x00000000003f7886 */ /* 0x000fe20000000000 */
[----:B------:R-:W-:Y:S01]  /*0800*/  VOTEU.ALL UP1, P0 ;  /* 0x00000000003f7886 */ /* 0x000fe20000020000 */
[----:B------:R-:W-:Y:S01]  /*0810*/  UIADD3 UR10, -UR10, URZ, URZ ;  /* 0x0000003f0a0a7290 */ /* 0x000fe2000fffe13f */
[----:B------:R-:W-:Y:S01]  /*0820*/  LOP3.LUT P0, RZ, R9, 0x7, RZ, 0xc0, !PT ;  /* 0x0000000709ff7812 */ /* 0x000fe2000780c0ff */
[----:B------:R-:W0:Y:S02]  /*0830*/  FENCE.VIEW.ASYNC.S ;  /* 0x00000000000073c6 */ /* 0x000e240000000000 */
[----:B0-----:R-:W0:Y:S01]  /*0840*/  @!UP0 SYNCS.EXCH.64 URZ, [UR14+0x70], UR4 ;  /* 0x000070040e3f85b2 */ /* 0x001e220008000100 */
[----:B------:R-:W-:-:S02]  /*0850*/  @P3 LEA.HI R0, R6, R6, RZ, 0x1 ;  /* 0x0000000606003211 */ /* 0x000fc400078f08ff */
[----:B---3--:R-:W-:Y:S02]  /*0860*/  ISETP.EQ.U32.AND P1, PT, R3, 0x1, PT ;  /* 0x000000010300780c */ /* 0x008fe40003f22070 */
[----:B------:R-:W-:Y:S02]  /*0870*/  @P3 SHF.R.S32.HI R0, RZ, 0x1, R0 ;  /* 0x00000001ff003819 */ /* 0x000fe40000011400 */
[----:B------:R-:W-:Y:S01]  /*0880*/  ISETP.LT.U32.AND P0, PT, R6, 0x4, !P0 ;  /* 0x000000040600780c */ /* 0x000fe20004701070 */
[----:B------:R1:W2:Y:S01]  /*0890*/  @!UP1 SYNCS.EXCH.64 URZ, [UR14+0x78], UR4 ;  /* 0x000078040e3f95b2 */ /* 0x0002a20008000100 */
[----:B------:R-:W-:Y:S01]  /*08a0*/  NOP ;  /* 0x0000000000007918 */ /* 0x000fe20000000000 */
[----:B-1----:R-:W-:Y:S01]  /*08b0*/  UIMAD UR4, UR19, UR10, UR9 ;  /* 0x0000000a130472a4 */ /* 0x002fe2000f8e0209 */
[----:B------:R1:W3:Y:S05]  /*08c0*/  @!UP2 SYNCS.EXCH.64 URZ, [UR15+0x50], UR12 ;  /* 0x0000500c0f3fa5b2 */ /* 0x0002ea0008000100 */
[----:B------:R-:W-:-:S02]  /*08d0*/  @P3 ISETP.NE.AND P4, PT, R0, UR4, PT ;  /* 0x0000000400003c0c */ /* 0x000fc4000bf85270 */
[----:B------:R-:W-:Y:S02]  /*08e0*/  SEL R0, RZ, 0x1, !P0 ;  /* 0x00000001ff007807 */ /* 0x000fe40004000000 */
[----:B------:R-:W-:-:S04]  /*08f0*/  @P3 SEL R7, RZ, 0x1, P4 ;  /* 0x00000001ff073807 */ /* 0x000fc80002000000 */
[----:B------:R-:W-:Y:S01]  /*0900*/  LOP3.LUT R7, R7, R0, RZ, 0xc0, !PT ;  /* 0x0000000007077212 */ /* 0x000fe200078ec0ff */
[----:B------:R1:W0:Y:S01]  /*0910*/  @!UP3 SYNCS.EXCH.64 URZ, [UR15+0x58], UR12 ;  /* 0x0000580c0f3fb5b2 */ /* 0x0002220008000100 */
[----:B------:R1:W0:Y:S01]  /*0920*/  @!UP4 SYNCS.EXCH.64 URZ, [UR15+0x60], UR12 ;  /* 0x0000600c0f3fc5b2 */ /* 0x0002220008000100 */
[----:B------:R1:W0:Y:S01]  /*0930*/  @!UP5 SYNCS.EXCH.64 URZ, [UR15+0x68], UR12 ;  /* 0x0000680c0f3fd5b2 */ /* 0x0002220008000100 */
[----:B------:R-:W-:Y:S01]  /*0940*/  NOP ;  /* 0x0000000000007918 */ /* 0x000fe20000000000 */
[----:B-1----:R-:W-:Y:S05]  /*0950*/  @!P1 BRA `(.L_x_3) ;  /* 0x0000000000089947 */ /* 0x002fea0003800000 */
[----:B0-234-:R-:W-:Y:S01]  /*0960*/  UCGABAR_ARV ;  /* 0x00000000000079c7 */ /* 0x01dfe20008000000 */
[----:B------:R-:W-:Y:S05]  /*0970*/  BRA `(.L_x_4) ;  /* 0x0000000000047947 */ /* 0x000fea0003800000 */
.L_x_3:
[----:B0-234-:R-:W-:Y:S01]  /*0980*/  NOP ;  /* 0x0000000000007918 */ /* 0x01dfe20000000000 */
.L_x_4:
[----:B------:R-:W-:Y:S01]  /*0990*/  ULDC.64 UR4, c[0x0][0x598] ;  /* 0x0001660000047ab9 */ /* 0x000fe20000000a00 */
[----:B------:R-:W-:Y:S01]  /*09a0*/  ULDC.64 UR22, c[0x0][0x208] ;  /* 0x0000820000167ab9 */ /* 0x000fe20000000a00 */
[----:B------:R-:W-:-:S04]  /*09b0*/  ISETP.NE.U32.AND P0, PT, RZ, UR4, PT ;  /* 0x00000004ff007c0c */ /* 0x000fc8000bf05070 */
[----:B------:R-:W-:-:S13]  /*09c0*/  ISETP.NE.AND.EX P0, PT, RZ, UR5, PT, P0 ;  /* 0x00000005ff007c0c */ /* 0x000fda000bf05300 */
[----:B------:R-:W-:Y:S05]  /*09d0*/  @!P0 BRA `(.L_x_5) ;  /* 0x00000000001c8947 */ /* 0x000fea0003800000 */
[----:B------:R-:W0:Y:S02]  /*09e0*/  LDC.64 R2, c[0x0][0x598] ;  /* 0x00016600ff027b82 */ /* 0x000e240000000a00 */
[----:B0-----:R-:W2:Y:S02]  /*09f0*/  LDG.E.64 R2, desc[UR22][R2.64] ;  /* 0x0000001602027981 */ /* 0x001ea4000c1e1b00 */
[----:B--2---:R-:W-:-:S04]  /*0a00*/  ISETP.NE.U32.AND P0, PT, R2, RZ, PT ;  /* 0x000000ff0200720c */ /* 0x004fc80003f05070 */
[----:B------:R-:W-:-:S13]  /*0a10*/  ISETP.NE.AND.EX P0, PT, R3, RZ, PT, P0 ;  /* 0x000000ff0300720c */ /* 0x000fda0003f05300 */
[----:B------:R-:W-:Y:S05]  /*0a20*/  @!P0 BRA `(.L_x_5) ;  /* 0x0000000000088947 */ /* 0x000fea0003800000 */
[----:B------:R0:W5:Y:S01]  /*0a30*/  LD.E R10, desc[UR22][R2.64] ;  /* 0x00000016020a7980 */ /* 0x000162000c101900 */
[----:B------:R-:W-:Y:S05]  /*0a40*/  BRA `(.L_x_6) ;  /* 0x0000000000207947 */ /* 0x000fea0003800000 */
.L_x_5:
[----:B------:R-:W-:Y:S02]  /*0a50*/  ULDC.64 UR4, c[0x0][0x588] ;  /* 0x0001620000047ab9 */ /* 0x000fe40000000a00 */
[----:B------:R-:W-:-:S04]  /*0a60*/  ISETP.NE.U32.AND P0, PT, RZ, UR4, PT ;  /* 0x00000004ff007c0c */ /* 0x000fc8000bf05070 */
[----:B------:R-:W-:-:S13]  /*0a70*/  ISETP.NE.AND.EX P0, PT, RZ, UR5, PT, P0 ;  /* 0x00000005ff007c0c */ /* 0x000fda000bf05300 */
[----:B------:R-:W-:Y:S05]  /*0a80*/  @!P0 BRA `(.L_x_7) ;  /* 0x00000000000c8947 */ /* 0x000fea0003800000 */
[----:B------:R-:W0:Y:S02]  /*0a90*/  LDC.64 R10, c[0x0][0x588] ;  /* 0x00016200ff0a7b82 */ /* 0x000e240000000a00 */
[----:B0-----:R1:W5:Y:S01]  /*0aa0*/  LDG.E R10, desc[UR22][R10.64] ;  /* 0x000000160a0a7981 */ /* 0x001362000c1e1900 */
[----:B------:R-:W-:Y:S05]  /*0ab0*/  BRA `(.L_x_6) ;  /* 0x0000000000047947 */ /* 0x000fea0003800000 */
.L_x_7:
[----:B------:R-:W2:Y:S02]  /*0ac0*/  LDC R10, c[0x0][0x580] ;  /* 0x00016000ff0a7b82 */ /* 0x000ea40000000800 */
.L_x_6:
[----:B------:R-:W-:Y:S02]  /*0ad0*/  ULDC.64 UR4, c[0x0][0x5a0] ;  /* 0x0001680000047ab9 */ /* 0x000fe40000000a00 */
[----:B------:R-:W-:-:S04]  /*0ae0*/  ISETP.NE.U32.AND P0, PT, RZ, UR4, PT ;  /* 0x00000004ff007c0c */ /* 0x000fc8000bf05070 */
[----:B------:R-:W-:-:S13]  /*0af0*/  ISETP.NE.AND.EX P0, PT, RZ, UR5, PT, P0 ;  /* 0x00000005ff007c0c */ /* 0x000fda000bf05300 */
[----:B------:R-:W-:Y:S05]  /*0b00*/  @!P0 BRA `(.L_x_8) ;  /* 0x00000000001c8947 */ /* 0x000fea0003800000 */
[----:B0-----:R-:W0:Y:S02]  /*0b10*/  LDC.64 R2, c[0x0][0x5a0] ;  /* 0x00016800ff027b82 */ /* 0x001e240000000a00 */
[----:B0-----:R-:W3:Y:S02]  /*0b20*/  LDG.E.64 R2, desc[UR22][R2.64] ;  /* 0x0000001602027981 */ /* 0x001ee4000c1e1b00 */
[----:B---3--:R-:W-:-:S04]  /*0b30*/  ISETP.NE.U32.AND P0, PT, R2, RZ, PT ;  /* 0x000000ff0200720c */ /* 0x008fc80003f05070 */
[----:B------:R-:W-:-:S13]  /*0b40*/  ISETP.NE.AND.EX P0, PT, R3, RZ, PT, P0 ;  /* 0x000000ff0300720c */ /* 0x000fda0003f05300 */
[----:B------:R-:W-:Y:S05]  /*0b50*/  @!P0 BRA `(.L_x_8) ;  /* 0x0000000000088947 */ /* 0x000fea0003800000 */
[----:B-1----:R0:W5:Y:S01]  /*0b60*/  LD.E R11, desc[UR22][R2.64] ;  /* 0x00000016020b7980 */ /* 0x002162000c101900 */
[----:B------:R-:W-:Y:S05]  /*0b70*/  BRA `(.L_x_9) ;  /* 0x0000000000207947 */ /* 0x000fea0003800000 */
.L_x_8:
[----:B------:R-:W-:Y:S02]  /*0b80*/  ULDC.64 UR4, c[0x0][0x590] ;  /* 0x0001640000047ab9 */ /* 0x000fe40000000a00 */
[----:B------:R-:W-:-:S04]  /*0b90*/  ISETP.NE.U32.AND P0, PT, RZ, UR4, PT ;  /* 0x00000004ff007c0c */ /* 0x000fc8000bf05070 */
[----:B------:R-:W-:-:S13]  /*0ba0*/  ISETP.NE.AND.EX P0, PT, RZ, UR5, PT, P0 ;  /* 0x00000005ff007c0c */ /* 0x000fda000bf05300 */
[----:B------:R-:W-:Y:S05]  /*0bb0*/  @!P0 BRA `(.L_x_10) ;  /* 0x00000000000c8947 */ /* 0x000fea0003800000 */
[----:B0-----:R-:W1:Y:S02]  /*0bc0*/  LDC.64 R2, c[0x0][0x590] ;  /* 0x00016400ff027b82 */ /* 0x001e640000000a00 */
[----:B-1----:R1:W5:Y:S01]  /*0bd0*/  LDG.E R11, desc[UR22][R2.64] ;  /* 0x00000016020b7981 */ /* 0x002362000c1e1900 */
[----:B------:R-:W-:Y:S05]  /*0be0*/  BRA `(.L_x_9) ;  /* 0x0000000000047947 */ /* 0x000fea0003800000 */
.L_x_10:
[----:B-1----:R-:W3:Y:S02]  /*0bf0*/  LDC R11, c[0x0][0x584] ;  /* 0x00016100ff0b7b82 */ /* 0x002ee40000000800 */
.L_x_9:
[----:B------:R-:W-:Y:S01]  /*0c00*/  ULDC UR4, c[0x0][0x65c] ;  /* 0x0001970000047ab9 */ /* 0x000fe20000000800 */
[----:B01----:R-:W0:Y:S01]  /*0c10*/  LDC.64 R2, c[0x0][0x650] ;  /* 0x00019400ff027b82 */ /* 0x003e220000000a00 */
[----:B------:R-:W-:Y:S01]  /*0c20*/  UISETP.NE.AND UP2, UPT, UR4, 0x1, UPT ;  /* 0x000000010400788c */ /* 0x000fe2000bf45270 */
[----:B------:R-:W-:Y:S01]  /*0c30*/  PRMT R13, RZ, 0x7610, R13 ;  /* 0x00007610ff0d7816 */ /* 0x000fe2000000000d */
[----:B------:R-:W-:Y:S01]  /*0c40*/  UISETP.NE.AND UP0, UPT, UR17, 0x2, UPT ;  /* 0x000000021100788c */ /* 0x000fe2000bf05270 */
[----:B------:R-:W-:Y:S02]  /*0c50*/  IMAD.MOV.U32 R5, RZ, RZ, -0x1 ;  /* 0xffffffffff057424 */ /* 0x000fe400078e00ff */
[----:B------:R-:W-:-:S06]  /*0c60*/  IMAD.MOV.U32 R4, RZ, RZ, -0x1 ;  /* 0xffffffffff047424 */ /* 0x000fcc00078e00ff */
[----:B------:R-:W-:Y:S01]  /*0c70*/  @UP2 ULDC UR14, c[0x0][0x10] ;  /* 0x00000400000e2ab9 */ /* 0x000fe20000000800 */
[----:B------:R-:W-:Y:S01]  /*0c80*/  @UP2 UMOV UR4, UR9 ;  /* 0x0000000900042c82 */ /* 0x000fe20008000000 */
[----:B------:R-:W-:Y:S01]  /*0c90*/  @UP2 UMOV UR5, URZ ;  /* 0x0000003f00052c82 */ /* 0x000fe20008000000 */
[----:B------:R-:W-:Y:S01]  /*0ca0*/  @!UP2 ULDC UR16, c[0x0][0xc] ;  /* 0x000003000010aab9 */ /* 0x000fe20000000800 */
[----:B------:R-:W-:Y:S01]  /*0cb0*/  @UP2 UIMAD.WIDE.U32 UR14, UR11, UR14, UR4 ;  /* 0x0000000e0b0e22a5 */ /* 0x000fe2000f8e0004 */
[----:B------:R-:W-:Y:S02]  /*0cc0*/  ULDC UR12, c[0x0][0xc] ;  /* 0x00000300000c7ab9 */ /* 0x000fe40000000800 */
[----:B------:R-:W-:Y:S01]  /*0cd0*/  @UP2 UMOV UR4, URZ ;  /* 0x0000003f00042c82 */ /* 0x000fe20008000000 */
[----:B------:R-:W-:Y:S01]  /*0ce0*/  UMOV UR5, URZ ;  /* 0x0000003f00057c82 */ /* 0x000fe20008000000 */
[----:B------:R-:W-:Y:S01]  /*0cf0*/  @UP2 UIADD3 UR15, UR15, UR4, URZ ;  /* 0x000000040f0f2290 */ /* 0x000fe2000fffe03f */
[----:B------:R-:W-:-:S02]  /*0d00*/  ULDC UR13, c[0x0][0x10] ;  /* 0x00000400000d7ab9 */ /* 0x000fc40000000800 */
[----:B------:R-:W-:Y:S01]  /*0d10*/  UMOV UR4, UR11 ;  /* 0x0000000b00047c82 */ /* 0x000fe20008000000 */
[----:B------:R-:W-:Y:S02]  /*0d20*/  UIMAD.WIDE.U32 UR12, UR12, UR13, URZ ;  /* 0x0000000d0c0c72a5 */ /* 0x000fe4000f8e003f */
[----:B------:R-:W-:Y:S01]  /*0d30*/  @!UP2 UIMAD.WIDE.U32 UR4, UR9, UR16, UR4 ;  /* 0x000000100904a2a5 */ /* 0x000fe2000f8e0004 */
[----:B------:R-:W-:Y:S02]  /*0d40*/  ULDC UR11, c[0x0][0x14] ;  /* 0x00000500000b7ab9 */ /* 0x000fe40000000800 */
[----:B------:R-:W-:Y:S02]  /*0d50*/  UIMAD.WIDE.U32 UR20, UR12, UR11, URZ ;  /* 0x0000000b0c1472a5 */ /* 0x000fe4000f8e003f */
[----:B------:R-:W-:Y:S02]  /*0d60*/  UIMAD UR13, UR13, UR11, URZ ;  /* 0x0000000b0d0d72a4 */ /* 0x000fe4000f8e023f */
[----:B------:R-:W-:Y:S01]  /*0d70*/  @!UP2 UMOV UR14, UR4 ;  /* 0x00000004000eac82 */ /* 0x000fe20008000000 */
[----:B------:R-:W-:Y:S01]  /*0d80*/  @!UP2 UMOV UR15, UR5 ;  /* 0x00000005000fac82 */ /* 0x000fe20008000000 */
[----:B------:R-:W-:-:S02]  /*0d90*/  UIADD3 UR13, UR21, UR13, URZ ;  /* 0x0000000d150d7290 */ /* 0x000fc4000fffe03f */
[----:B------:R-:W-:-:S04]  /*0da0*/  UIADD3 UR4, UP1, UR14, UR20, URZ ;  /* 0x000000140e047290 */ /* 0x000fc8000ff3e03f */
[----:B------:R-:W-:Y:S02]  /*0db0*/  UIADD3.X UR5, UR15, UR13, URZ, UP1, !UPT ;  /* 0x0000000d0f057290 */ /* 0x000fe40008ffe43f */
[----:B------:R-:W-:Y:S02]  /*0dc0*/  USEL UR4, UR4, UR14, !UP0 ;  /* 0x0000000e04047287 */ /* 0x000fe4000c000000 */
[----:B------:R-:W-:-:S04]  /*0dd0*/  USEL UR5, UR5, UR15, !UP0 ;  /* 0x0000000f05057287 */ /* 0x000fc8000c000000 */
[----:B0-----:R-:W-:Y:S01]  /*0de0*/  ISETP.LE.U32.AND P0, PT, R2, UR4, PT ;  /* 0x0000000402007c0c */ /* 0x001fe2000bf03070 */
[----:B------:R-:W-:Y:S02]  /*0df0*/  IMAD.U32 R2, RZ, RZ, UR4 ;  /* 0x00000004ff027e24 */ /* 0x000fe4000f8e00ff */
[----:B------:R-:W-:-:S05]  /*0e00*/  IMAD.U32 R0, RZ, RZ, UR5 ;  /* 0x00000005ff007e24 */ /* 0x000fca000f8e00ff */
[----:B------:R-:W-:Y:S01]  /*0e10*/  ISETP.GE.U32.AND.EX P0, PT, R0, R3, PT, P0 ;  /* 0x000000030000720c */ /* 0x000fe20003f06100 */
[----:B------:R-:W-:Y:S02]  /*0e20*/  IMAD.U32 R3, RZ, RZ, UR5 ;  /* 0x00000005ff037e24 */ /* 0x000fe4000f8e00ff */
[----:B------:R-:W-:-:S10]  /*0e30*/  IMAD.MOV.U32 R0, RZ, RZ, -0x1 ;  /* 0xffffffffff007424 */ /* 0x000fd400078e00ff */
[----:B------:R-:W-:Y:S05]  /*0e40*/  @P0 BRA `(.L_x_11) ;  /* 0x0000000400480947 */ /* 0x000fea0003800000 */
[----:B------:R-:W-:Y:S01]  /*0e50*/  ULDC.64 UR24, c[0x0][0x628] ;  /* 0x00018a0000187ab9 */ /* 0x000fe20000000a00 */
[C---:B------:R-:W-:Y:S01]  /*0e60*/  R2UR UR27, R2.reuse ;  /* 0x00000000021b72ca */ /* 0x040fe200000e0000 */
[----:B------:R-:W-:Y:S01]  /*0e70*/  ULDC UR26, c[0x0][0x630] ;  /* 0x00018c00001a7ab9 */ /* 0x000fe20000000800 */
[----:B------:R-:W-:Y:S02]  /*0e80*/  ISETP.NE.U32.AND P0, PT, RZ, UR24, PT ;  /* 0x00000018ff007c0c */ /* 0x000fe4000bf05070 */
[----:B------:R-:W-:Y:S02]  /*0e90*/  R2UR UR4, R2 ;  /* 0x00000000020472ca */ /* 0x000fe400000e0000 */
[----:B------:R-:W-:Y:S02]  /*0ea0*/  ISETP.NE.AND.EX P0, PT, RZ, UR25, PT, P0 ;  /* 0x00000019ff007c0c */ /* 0x000fe4000bf05300 */
[----:B------:R-:W-:-:S11]  /*0eb0*/  R2UR UR5, R3 ;  /* 0x00000000030572ca */ /* 0x000fd600000e0000 */
[----:B------:R-:W-:Y:S05]  /*0ec0*/  @!P0 BRA `(.L_x_12) ;  /* 0x0000000000308947 */ /* 0x000fea0003800000 */
[----:B------:R-:W-:Y:S01]  /*0ed0*/  R2UR UR4, R2 ;  /* 0x00000000020472ca */ /* 0x000fe200000e0000 */
[----:B------:R-:W-:Y:S01]  /*0ee0*/  ULDC UR11, c[0x0][0x634] ;  /* 0x00018d00000b7ab9 */ /* 0x000fe20000000800 */
[----:B------:R-:W-:-:S11]  /*0ef0*/  R2UR UR12, R3 ;  /* 0x00000000030c72ca */ /* 0x000fd600000e0000 */
[----:B------:R-:W-:-:S04]  /*0f00*/  UIADD3 UR11, UP1, UR4, UR11, URZ ;  /* 0x0000000b040b7290 */ /* 0x000fc8000ff3e03f */
[----:B------:R-:W-:-:S04]  /*0f10*/  UIADD3.X UR12, URZ, UR12, URZ, UP1, !UPT ;  /* 0x0000000c3f0c7290 */ /* 0x000fc80008ffe43f */
[----:B------:R-:W-:-:S04]  /*0f20*/  UIMAD.WIDE.U32 UR4, UR12, UR24, URZ ;  /* 0x000000180c0472a5 */ /* 0x000fc8000f8e003f */
[----:B------:R-:W-:Y:S02]  /*0f30*/  UIMAD.WIDE.U32 UR14, UP1, UR11, UR25, UR4 ;  /* 0x000000190b0e72a5 */ /* 0x000fe4000f820004 */
[----:B------:R-:W-:Y:S02]  /*0f40*/  UIMAD.WIDE.U32 UR4, UR11, UR24, URZ ;  /* 0x000000180b0472a5 */ /* 0x000fe4000f8e003f */
[----:B------:R-:W-:Y:S02]  /*0f50*/  UIADD3.X UR17, URZ, URZ, URZ, UP1, !UPT ;  /* 0x0000003f3f117290 */ /* 0x000fe40008ffe43f */
[----:B------:R-:W-:Y:S01]  /*0f60*/  UIADD3 URZ, UP1, UR5, UR14, URZ ;  /* 0x0000000e053f7290 */ /* 0x000fe2000ff3e03f */
[----:B------:R-:W-:-:S03]  /*0f70*/  UMOV UR16, UR15 ;  /* 0x0000000f00107c82 */ /* 0x000fc60008000000 */
[----:B------:R-:W-:-:S12]  /*0f80*/  UIMAD.WIDE.U32.X UR4, UR12, UR25, UR16, UP1 ;  /* 0x000000190c0472a5 */ /* 0x000fd800088e0410 */
.L_x_12:
[----:B------:R-:W-:Y:S01]  /*0f90*/  USHF.R.U64 UR4, UR4, UR26, UR5 ;  /* 0x0000001a04047299 */ /* 0x000fe20008001205 */
[----:B------:R-:W-:Y:S01]  /*0fa0*/  R2UR UR15, R3 ;  /* 0x00000000030f72ca */ /* 0x000fe200000e0000 */
[----:B------:R-:W-:Y:S02]  /*0fb0*/  USHF.R.U32.HI UR5, URZ, UR26, UR5 ;  /* 0x0000001a3f057299 */ /* 0x000fe40008011605 */
[----:B------:R-:W-:Y:S01]  /*0fc0*/  UIADD3 UR12, UP1, URZ, -UR4, URZ ;  /* 0x800000043f0c7290 */ /* 0x000fe2000ff3e03f */
[----:B------:R-:W-:Y:S01]  /*0fd0*/  ULDC.64 UR16, c[0x0][0x620] ;  /* 0x0001880000107ab9 */ /* 0x000fe20000000a00 */
[----:B------:R-:W-:Y:S02]  /*0fe0*/  UMOV UR14, UR27 ;  /* 0x0000001b000e7c82 */ /* 0x000fe40008000000 */
[----:B------:R-:W-:Y:S01]  /*0ff0*/  UIADD3.X UR5, URZ, ~UR5, URZ, UP1, !UPT ;  /* 0x800000053f057290 */ /* 0x000fe20008ffe43f */
[----:B------:R-:W-:Y:S01]  /*1000*/  ULDC UR11, c[0x0][0x618] ;  /* 0x00018600000b7ab9 */ /* 0x000fe20000000800 */
[----:B------:R-:W-:-:S02]  /*1010*/  @UP2 UIMAD UR8, UR19, UR10, UR9 ;  /* 0x0000000a130822a4 */ /* 0x000fc4000f8e0209 */
[----:B------:R-:W-:Y:S02]  /*1020*/  UIMAD UR5, UR5, UR16, URZ ;  /* 0x00000010050572a4 */ /* 0x000fe4000f8e023f */
[----:B------:R-:W-:Y:S02]  /*1030*/  UIMAD.WIDE.U32 UR14, UR12, UR16, UR14 ;  /* 0x000000100c0e72a5 */ /* 0x000fe4000f8e000e */
[----:B------:R-:W-:Y:S01]  /*1040*/  UIMAD UR12, UR12, UR17, UR5 ;  /* 0x000000110c0c72a4 */ /* 0x000fe2000f8e0205 */
[----:B------:R-:W-:Y:S01]  /*1050*/  ULDC UR16, c[0x0][0x608] ;  /* 0x0001820000107ab9 */ /* 0x000fe20000000800 */
[----:B------:R-:W-:Y:S02]  /*1060*/  ULDC UR28, c[0x0][0x658] ;  /* 0x00019600001c7ab9 */ /* 0x000fe40000000800 */
[----:B------:R-:W-:Y:S01]  /*1070*/  UIADD3 UR12, UR15, UR12, URZ ;  /* 0x0000000c0f0c7290 */ /* 0x000fe2000fffe03f */
[----:B------:R-:W-:Y:S01]  /*1080*/  UMOV UR9, 0xffffffff ;  /* 0xffffffff00097882 */ /* 0x000fe20000000000 */
[----:B------:R-:W-:-:S02]  /*1090*/  ULDC UR5, c[0x0][0x600] ;  /* 0x0001800000057ab9 */ /* 0x000fc40000000800 */
[----:B------:R-:W-:Y:S02]  /*10a0*/  USHF.R.U64 UR27, UR14, UR11, UR12 ;  /* 0x0000000b0e1b7299 */ /* 0x000fe4000800120c */
[----:B------:R-:W-:Y:S02]  /*10b0*/  USHF.R.U32.HI UR12, URZ, UR11, UR12 ;  /* 0x0000000b3f0c7299 */ /* 0x000fe4000801160c */
[----:B------:R-:W-:Y:S01]  /*10c0*/  USHF.L.U32 UR9, UR9, UR28, URZ ;  /* 0x0000001c09097299 */ /* 0x000fe2000800063f */
[----:B------:R-:W-:Y:S01]  /*10d0*/  ULDC.64 UR10, c[0x0][0x640] ;  /* 0x00019000000a7ab9 */ /* 0x000fe20000000a00 */
[----:B------:R-:W-:Y:S01]  /*10e0*/  USHF.R.U64 UR32, UR27, UR16, UR12 ;  /* 0x000000101b207299 */ /* 0x000fe2000800120c */
[----:B------:R-:W-:Y:S01]  /*10f0*/  ISETP.NE.U32.AND P0, PT, RZ, UR10, PT ;  /* 0x0000000aff007c0c */ /* 0x000fe2000bf05070 */
[----:B------:R-:W-:Y:S02]  /*1100*/  USHF.R.U32.HI UR12, URZ, UR16, UR12 ;  /* 0x000000103f0c7299 */ /* 0x000fe4000801160c */
[----:B------:R-:W-:Y:S01]  /*1110*/  UIADD3 UR26, UR5, -0x1, URZ ;  /* 0xffffffff051a7890 */ /* 0x000fe2000fffe03f */
[----:B------:R-:W-:Y:S01]  /*1120*/  ISETP.NE.AND.EX P0, PT, RZ, UR11, PT, P0 ;  /* 0x0000000bff007c0c */ /* 0x000fe2000bf05300 */
[----:B------:R-:W-:-:S02]  /*1130*/  USHF.R.U64 UR33, UR32, UR28, UR12 ;  /* 0x0000001c20217299 */ /* 0x000fc4000800120c */
[----:B------:R-:W-:Y:S02]  /*1140*/  USHF.R.U32.HI UR14, URZ, UR28, UR12 ;  /* 0x0000001c3f0e7299 */ /* 0x000fe4000801160c */
[----:B------:R-:W-:Y:S01]  /*1150*/  ULOP3.LUT UR12, URZ, UR9, URZ, 0x33, !UPT ;  /* 0x000000093f0c7292 */ /* 0x000fe2000f8e333f */
[----:B------:R-:W-:Y:S01]  /*1160*/  ULDC UR29, c[0x0][0x648] ;  /* 0x00019200001d7ab9 */ /* 0x000fe20000000800 */
[----:B------:R-:W-:Y:S01]  /*1170*/  ULDC UR30, c[0x0][0x638] ;  /* 0x00018e00001e7ab9 */ /* 0x000fe20000000800 */
[----:B------:R-:W-:Y:S01]  /*1180*/  UMOV UR31, 0x1 ;  /* 0x00000001001f7882 */ /* 0x000fe20000000000 */
[----:B------:R-:W-:-:S04]  /*1190*/  UMOV UR9, UR33 ;  /* 0x0000002100097c82 */ /* 0x000fc80008000000 */
[----:B------:R-:W-:Y:S05]  /*11a0*/  @!P0 BRA `(.L_x_13) ;  /* 0x0000000000308947 */ /* 0x000fea0003800000 */
[----:B------:R-:W-:Y:S02]  /*11b0*/  ULDC UR9, c[0x0][0x64c] ;  /* 0x0001930000097ab9 */ /* 0x000fe40000000800 */
        /* <DEDUP_REMOVED lines=8> */
[----:B------:R-:W-:-:S07]  /*1240*/  UIMAD.WIDE.U32.X UR10, UR19, UR11, UR24, UP1 ;  /* 0x0000000b130a72a5 */ /* 0x000fce00088e0418 */
[----:B------:R-:W-:Y:S01]  /*1250*/  UMOV UR9, UR10 ;  /* 0x0000000a00097c82 */ /* 0x000fe20008000000 */
[----:B------:R-:W-:-:S05]  /*1260*/  UMOV UR14, UR11 ;  /* 0x0000000b000e7c82 */ /* 0x000fca0008000000 */
.L_x_13:
[----:B------:R-:W-:Y:S01]  /*1270*/  USHF.R.U64 UR10, UR9, UR29, UR14 ;  /* 0x0000001d090a7299 */ /* 0x000fe2000800120e */
[----:B------:R-:W-:Y:S01]  /*1280*/  IMAD.MOV.U32 R13, RZ, RZ, 0x1 ;  /* 0x00000001ff0d7424 */ /* 0x000fe200078e00ff */
[----:B------:R-:W-:Y:S01]  /*1290*/  USHF.L.U32 UR9, UR31, UR28, URZ ;  /* 0x0000001c1f097299 */ /* 0x000fe2000800063f */
[----:B------:R-:W-:Y:S01]  /*12a0*/  IMAD.U32 R0, RZ, RZ, UR4 ;  /* 0x00000004ff007e24 */ /* 0x000fe2000f8e00ff */
[----:B------:R-:W-:Y:S02]  /*12b0*/  ULOP3.LUT UR12, UR32, UR12, URZ, 0xc0, !UPT ;  /* 0x0000000c200c7292 */ /* 0x000fe4000f8ec03f */
[----:B------:R-:W-:Y:S02]  /*12c0*/  UIADD3 UR11, -UR10, URZ, URZ ;  /* 0x0000003f0a0b7290 */ /* 0x000fe4000fffe13f */
[----:B------:R-:W-:Y:S02]  /*12d0*/  UIMAD UR12, UR9, UR10, UR12 ;  /* 0x0000000a090c72a4 */ /* 0x000fe4000f8e020c */
[----:B------:R-:W-:-:S02]  /*12e0*/  ULOP3.LUT UR26, UR27, UR26, URZ, 0xc0, !UPT ;  /* 0x0000001a1b1a7292 */ /* 0x000fc4000f8ec03f */
[----:B------:R-:W-:Y:S01]  /*12f0*/  UIMAD UR9, UR11, UR30, UR33 ;  /* 0x0000001e0b0972a4 */ /* 0x000fe2000f8e0221 */
[----:B------:R-:W-:Y:S02]  /*1300*/  ULDC UR10, c[0x0][0x610] ;  /* 0x00018400000a7ab9 */ /* 0x000fe40000000800 */
[----:B------:R-:W-:Y:S02]  /*1310*/  UIMAD UR8, UR12, UR10, UR8 ;  /* 0x0000000a0c0872a4 */ /* 0x000fe4000f8e0208 */
[----:B------:R-:W-:-:S04]  /*1320*/  UIMAD UR9, UR9, UR5, UR26 ;  /* 0x00000005090972a4 */ /* 0x000fc8000f8e021a */
[----:B------:R-:W-:Y:S02]  /*1330*/  USEL UR5, UR9, UR8, !UP2 ;  /* 0x0000000809057287 */ /* 0x000fe4000d000000 */
[----:B------:R-:W-:-:S04]  /*1340*/  USEL UR8, UR8, UR9, !UP2 ;  /* 0x0000000908087287 */ /* 0x000fc8000d000000 */
[----:B------:R-:W-:Y:S02]  /*1350*/  IMAD.U32 R4, RZ, RZ, UR5 ;  /* 0x00000005ff047e24 */ /* 0x000fe4000f8e00ff */
[----:B------:R-:W-:-:S07]  /*1360*/  IMAD.U32 R5, RZ, RZ, UR8 ;  /* 0x00000008ff057e24 */ /* 0x000fce000f8e00ff */
.L_x_11:
[----:B------:R-:W-:Y:S05]  /*1370*/  @!P1 BRA `(.L_x_14) ;  /* 0x00000000000c9947 */ /* 0x000fea0003800000 */
[----:B------:R-:W-:Y:S01]  /*1380*/  UCGABAR_WAIT ;  /* 0x0000000000007dc7 */ /* 0x000fe20008000000 */
[----:B------:R-:W-:Y:S01]  /*1390*/  CCTL.IVALL ;  /* 0x00000000ff00798f */ /* 0x000fe20002000000 */
[----:B------:R-:W-:Y:S05]  /*13a0*/  BRA `(.L_x_15) ;  /* 0x0000000000047947 */ /* 0x000fea0003800000 */
.L_x_14:
[----:B------:R-:W-:Y:S06]  /*13b0*/  BAR.SYNC.DEFER_BLOCKING 0x0 ;  /* 0x0000000000007b1d */ /* 0x000fec0000010000 */
.L_x_15:
[----:B------:R-:W-:Y:S02]  /*13c0*/  ULDC UR4, c[0x0][0x28c] ;  /* 0x0000a30000047ab9 */ /* 0x000fe40000000800 */
[----:B------:R-:W-:-:S04]  /*13d0*/  UIADD3 UR4, UR4, 0x1f, URZ ;  /* 0x0000001f04047890 */ /* 0x000fc8000fffe03f */
[----:B------:R-:W-:-:S04]  /*13e0*/  USHF.R.S32.HI UR5, URZ, 0x1f, UR4 ;  /* 0x0000001f3f057899 */ /* 0x000fc80008011404 */
[----:B------:R-:W-:-:S04]  /*13f0*/  ULEA.HI UR5, UR5, UR4, URZ, 0x5 ;  /* 0x0000000405057291 */ /* 0x000fc8000f8f283f */
[----:B------:R-:W-:Y:S01]  /*1400*/  USHF.R.S32.HI UR14, URZ, 0x5, UR5 ;  /* 0x000000053f0e7899 */ /* 0x000fe20008011405 */
[----:B------:R-:W-:Y:S11]  /*1410*/  @!P2 BRA `(.L_x_16) ;  /* 0x0000006c008ca947 */ /* 0x000ff60003800000 */
[----:B------:R-:W-:-:S06]  /*1420*/  UISETP.GT.U32.AND UP1, UPT, UR18, 0x1, UPT ;  /* 0x000000011200788c */ /* 0x000fcc000bf24070 */
[----:B------:R-:W-:-:S13]  /*1430*/  PLOP3.LUT P0, PT, PT, PT, UP1, 0x80, 0x0 ;  /* 0x000000000000781c */ /* 0x000fda0003f0f018 */
[----:B------:R-:W-:Y:S05]  /*1440*/  @P0 EXIT ;  /* 0x000000000000094d */ /* 0x000fea0003800000 */
.L_x_17:
[----:B------:R-:W-:-:S08]  /*1450*/  NOP ;  /* 0x0000000000007918 */ /* 0x000fd00000000000 */
[----:B------:R-:W0:Y:S02]  /*1460*/  USETMAXREG.TRY_ALLOC.CTAPOOL UP1, 0xe8 ;  /* 0x000000e8000079c8 */ /* 0x000e240008020600 */
[----:B0-----:R-:W-:-:S13]  /*1470*/  PLOP3.LUT P0, PT, PT, PT, UP1, 0x80, 0x0 ;  /* 0x000000000000781c */ /* 0x001fda0003f0f018 */
[----:B------:R-:W-:Y:S05]  /*1480*/  @!P0 BRA `(.L_x_17) ;  /* 0xfffffffc00f08947 */ /* 0x000fea000383ffff */
[----:B------:R-:W-:-:S13]  /*1490*/  LOP3.LUT P0, RZ, R13, 0xff, RZ, 0xc0, !PT ;  /* 0x000000ff0dff7812 */ /* 0x000fda000780c0ff */
[----:B------:R-:W-:Y:S05]  /*14a0*/  @!P0 EXIT ;  /* 0x000000000000894d */ /* 0x000fea0003800000 */
[----:B------:R-:W0:Y:S01]  /*14b0*/  S2UR UR5, SR_CgaCtaId ;  /* 0x00000000000579c3 */ /* 0x000e220000008800 */
[CC--:B------:R-:W-:Y:S01]  /*14c0*/  LEA.HI R8, R12.reuse, R9.reuse, RZ, 0x2 ;  /* 0x000000090c087211 */ /* 0x0c0fe200078f10ff */
[----:B------:R-:W-:Y:S01]  /*14d0*/  UMOV UR8, 0x400 ;  /* 0x0000040000087882 */ /* 0x000fe20000000000 */
[----:B------:R-:W-:Y:S01]  /*14e0*/  LEA.HI R17, R12, R9, RZ, 0x5 ;  /* 0x000000090c117211 */ /* 0x000fe200078f28ff */
[----:B------:R-:W-:Y:S01]  /*14f0*/  VIADD R12, R15, 0xffffffff ;  /* 0xffffffff0f0c7836 */ /* 0x000fe20000000000 */
[--C-:B------:R-:W-:Y:S01]  /*1500*/  SHF.R.S32.HI R13, RZ, 0x2, R8.reuse ;  /* 0x00000002ff0d7819 */ /* 0x100fe20000011408 */
[----:B------:R-:W-:Y:S01]  /*1510*/  USHF.R.U32.HI UR4, URZ, 0x2, UR14 ;  /* 0x000000023f047899 */ /* 0x000fe2000801160e */
[----:B------:R-:W-:Y:S01]  /*1520*/  SHF.R.S32.HI R16, RZ, 0x1f, R8 ;  /* 0x0000001fff107819 */ /* 0x000fe20000011408 */
[----:B------:R-:W-:Y:S01]  /*1530*/  ULOP3.LUT UR9, UR14, 0x3, URZ, 0xc0, !UPT ;  /* 0x000000030e097892 */ /* 0x000fe2000f8ec03f */
[----:B------:R-:W-:Y:S01]  /*1540*/  LOP3.LUT R14, R8, 0xfffffffc, RZ, 0xc0, !PT ;  /* 0xfffffffc080e7812 */ /* 0x000fe200078ec0ff */
[----:B------:R-:W-:Y:S01]  /*1550*/  UISETP.LT.AND UP1, UPT, UR14, 0x1, UPT ;  /* 0x000000010e00788c */ /* 0x000fe2000bf21270 */
[----:B------:R-:W-:Y:S01]  /*1560*/  LEA.HI R16, R16, R13, RZ, 0x3 ;  /* 0x0000000d10107211 */ /* 0x000fe200078f18ff */
[----:B------:R-:W-:Y:S01]  /*1570*/  ULOP3.LUT UR4, UR4, 0x1, URZ, 0xc0, !UPT ;  /* 0x0000000104047892 */ /* 0x000fe2000f8ec03f */
[C---:B------:R-:W-:Y:S01]  /*1580*/  ISETP.NE.AND P0, PT, R12.reuse, RZ, PT ;  /* 0x000000ff0c00720c */ /* 0x040fe20003f05270 */
[----:B------:R-:W-:Y:S01]  /*1590*/  IMAD.SHL.U32 R12, R12, 0x8, RZ ;  /* 0x000000080c0c7824 */ /* 0x000fe200078e00ff */
[----:B------:R-:W-:Y:S01]  /*15a0*/  LOP3.LUT R16, R16, 0xfffffff8, RZ, 0xc0, !PT ;  /* 0xfffffff810107812 */ /* 0x000fe200078ec0ff */
[----:B------:R-:W-:Y:S01]  /*15b0*/  IMAD.IADD R14, R9, 0x1, -R14 ;  /* 0x00000001090e7824 */ /* 0x000fe200078e0a0e */
[----:B------:R-:W-:Y:S01]  /*15c0*/  SHF.R.S32.HI R17, RZ, 0x5, R17 ;  /* 0x00000005ff117819 */ /* 0x000fe20000011411 */
[----:B------:R-:W-:Y:S01]  /*15d0*/  ULDC UR6, c[0x0][0x284] ;  /* 0x0000a10000067ab9 */ /* 0x000fe20000000800 */
[----:B------:R-:W-:Y:S01]  /*15e0*/  LOP3.LUT R12, R12, 0x8, RZ, 0xc0, !PT ;  /* 0x000000080c0c7812 */ /* 0x000fe200078ec0ff */
[----:B------:R-:W-:Y:S01]  /*15f0*/  IMAD.IADD R8, R13, 0x1, -R16 ;  /* 0x000000010d087824 */ /* 0x000fe200078e0a10 */
[----:B------:R-:W-:Y:S01]  /*1600*/  USEL UR9, UR9, URZ, !UP0 ;  /* 0x0000003f09097287 */ /* 0x000fe2000c000000 */
[----:B------:R-:W-:Y:S01]  /*1610*/  SEL R148, RZ, 0x1, P0 ;  /* 0x00000001ff947807 */ /* 0x000fe20000000000 */
[----:B------:R-:W-:Y:S01]  /*1620*/  USEL UR10, UR14, 0x1, UP1 ;  /* 0x000000010e0a7887 */ /* 0x000fe20008800000 */
[C-C-:B------:R-:W-:Y:S01]  /*1630*/  IMAD R13, R17.reuse, -0x10, -R8.reuse ;  /* 0xfffffff0110d7824 */ /* 0x140fe200078e0a08 */
[----:B0-----:R-:W-:Y:S01]  /*1640*/  ULEA UR8, UR5, UR8, 0x18 ;  /* 0x0000000805087291 */ /* 0x001fe2000f8ec03f */
[--C-:B------:R-:W-:Y:S01]  /*1650*/  SHF.R.S32.HI R9, RZ, 0x1f, R8.reuse ;  /* 0x0000001fff097819 */ /* 0x100fe20000011408 */
[----:B------:R-:W-:Y:S01]  /*1660*/  UISETP.EQ.U32.AND UP0, UPT, UR4, 0x1, !UP0 ;  /* 0x000000010400788c */ /* 0x000fe2000c702070 */
[C---:B------:R-:W-:Y:S01]  /*1670*/  LOP3.LUT R149, R12.reuse, 0x8, RZ, 0x3c, !PT ;  /* 0x000000080c957812 */ /* 0x040fe200078e3cff */
[----:B------:R-:W-:Y:S01]  /*1680*/  UIADD3 UR32, UR8, 0x50, URZ ;  /* 0x0000005008207890 */ /* 0x000fe2000fffe03f */
[----:B------:R-:W-:Y:S01]  /*1690*/  LOP3.LUT R16, R12, 0x18, RZ, 0x3c, !PT ;  /* 0x000000180c107812 */ /* 0x000fe200078e3cff */
[----:B------:R-:W-:Y:S01]  /*16a0*/  IMAD.WIDE R8, R17, 0x10, R8 ;  /* 0x0000001011087825 */ /* 0x000fe200078e0208 */
[----:B------:R-:W-:-:S02]  /*16b0*/  ULOP3.LUT UR30, UR7, 0x1, URZ, 0xfc, !UPT ;  /* 0x00000001071e7892 */ /* 0x000fc4000f8efc3f */
[----:B------:R-:W-:Y:S01]  /*16c0*/  USHF.L.U32 UR31, UR14, 0x1, URZ ;  /* 0x000000010e1f7899 */ /* 0x000fe2000800063f */
[----:B------:R-:W-:Y:S01]  /*16d0*/  LEA R15, R15, UR32, 0x3 ;  /* 0x000000200f0f7c11 */ /* 0x000fe2000f8e18ff */
[----:B------:R-:W-:Y:S01]  /*16e0*/  VIADD R17, R13, UR6 ;  /* 0x000000060d117c36 */ /* 0x000fe20008000000 */
[----:B------:R-:W-:Y:S02]  /*16f0*/  UIADD3 UR10, -UR10, UR14, URZ ;  /* 0x0000000e0a0a7290 */ /* 0x000fe4000fffe13f */
[----:B------:R-:W-:-:S12]  /*1700*/  USEL UR11, URZ, 0x1, !UP0 ;  /* 0x000000013f0b7887 */ /* 0x000fd8000c000000 */
.L_x_172:
[----:B------:R-:W-:Y:S01]  /*1710*/  SHF.L.U32 R12, R148, 0x1f, RZ ;  /* 0x0000001f940c7819 */ /* 0x000fe200000006ff */
[----:B------:R-:W0:Y:S01]  /*1720*/  LDC R13, c[0x0][0x28c] ;  /* 0x0000a300ff0d7b82 */ /* 0x000e220000000800 */
[----:B------:R-:W-:Y:S01]  /*1730*/  UMOV UR4, URZ ;  /* 0x0000003f00047c82 */ /* 0x000fe20008000000 */
[----:B------:R-:W-:Y:S01]  /*1740*/  UMOV UR12, UR9 ;  /* 0x00000009000c7c82 */ /* 0x000fe20008000000 */
[----:B-1----:R-:W1:Y:S01]  /*1750*/  SYNCS.PHASECHK.TRANS64.TRYWAIT P0, [R15+URZ+-0x8], R12 ;  /* 0xfffff80c0f0075a7 */ /* 0x002e62000800017f */
[----:B0-----:R-:W-:Y:S01]  /*1760*/  ISETP.GE.AND P1, PT, R13, 0x1, PT ;  /* 0x000000010d00780c */ /* 0x001fe20003f26270 */
[----:B-1-3--:R-:W-:-:S12]  /*1770*/  @!P0 BRA `(.L_x_18) ;  /* 0x0000007800fc8947 */ /* 0x00afd80003800000 */
.L_x_194:
[----:B------:R-:W-:Y:S01]  /*1780*/  UMOV UR5, URZ ;  /* 0x0000003f00057c82 */ /* 0x000fe20008000000 */
[----:B------:R-:W-:Y:S01]  /*1790*/  UMOV UR6, URZ ;  /* 0x0000003f00067c82 */ /* 0x000fe20008000000 */
[----:B------:R-:W-:Y:S02]  /*17a0*/  CS2R R20, SRZ ;  /* 0x0000000000147805 */ /* 0x000fe4000001ff00 */
[----:B------:R-:W-:Y:S02]  /*17b0*/  CS2R R18, SRZ ;  /* 0x0000000000127805 */ /* 0x000fe4000001ff00 */
[----:B------:R-:W-:Y:S02]  /*17c0*/  CS2R R22, SRZ ;  /* 0x0000000000167805 */ /* 0x000fe4000001ff00 */
[----:B------:R-:W-:Y:S02]  /*17d0*/  CS2R R90, SRZ ;  /* 0x00000000005a7805 */ /* 0x000fe4000001ff00 */
[----:B------:R-:W-:-:S02]  /*17e0*/  CS2R R88, SRZ ;  /* 0x0000000000587805 */ /* 0x000fc4000001ff00 */
[----:B------:R-:W-:Y:S02]  /*17f0*/  CS2R R92, SRZ ;  /* 0x00000000005c7805 */ /* 0x000fe4000001ff00 */
        /* <DEDUP_REMOVED lines=25> */
[----:B------:R-:W-:Y:S01]  /*1990*/  CS2R R144, SRZ ;  /* 0x0000000000907805 */ /* 0x000fe2000001ff00 */
[----:B------:R-:W-:Y:S01]  /*19a0*/  IMAD.U32 R150, RZ, RZ, UR11 ;  /* 0x0000000bff967e24 */ /* 0x000fe2000f8e00ff */
        /* <DEDUP_REMOVED lines=31> */
[----:B------:R-:W-:Y:S01]  /*1ba0*/  CS2R R86, SRZ ;  /* 0x0000000000567805 */ /* 0x000fe2000001ff00 */
[----:B------:R-:W-:Y:S06]  /*1bb0*/  @!P1 BRA `(.L_x_19) ;  /* 0x0000000800289947 */ /* 0x000fec0003800000 */
[----:B------:R-:W-:-:S06]  /*1bc0*/  UISETP.NE.AND UP0, UPT, UR30, 0x3, UPT ;  /* 0x000000031e00788c */ /* 0x000fcc000bf05270 */
[----:B------:R-:W-:-:S13]  /*1bd0*/  PLOP3.LUT P1, PT, PT, PT, UP0, 0x80, 0x0 ;  /* 0x000000000000781c */ /* 0x000fda0003f2f008 */
[----:B------:R-:W-:Y:S05]  /*1be0*/  @!P1 BRA `(.L_x_20) ;  /* 0x0000000000049947 */ /* 0x000fea0003800000 */
[----:B------:R-:W-:Y:S01]  /*1bf0*/  BPT.TRAP 0x1 ;  /* 0x000000040000795c */ /* 0x000fe20000300000 */
.L_x_20:
[----:B------:R-:W-:Y:S01]  /*1c00*/  ULEA UR4, UR9, UR8, 0x3 ;  /* 0x0000000809047291 */ /* 0x000fe2000f8e183f */
[----:B0-----:R-:W-:-:S05]  /*1c10*/  IMAD.U32 R12, RZ, RZ, UR11 ;  /* 0x0000000bff0c7e24 */ /* 0x001fca000f8e00ff */
[----:B------:R-:W-:-:S04]  /*1c20*/  SHF.L.U32 R12, R12, 0x1f, RZ ;  /* 0x0000001f0c0c7819 */ /* 0x000fc800000006ff */
[----:B------:R0:W1:Y:S01]  /*1c30*/  SYNCS.PHASECHK.TRANS64.TRYWAIT P0, [UR4], R12 ;  /* 0x0000000cff0075a7 */ /* 0x0000620008000144 */
[----:B------:R-:W-:Y:S05]  /*1c40*/  @!P1 BRA `(.L_x_21) ;  /* 0x0000000000049947 */ /* 0x000fea0003800000 */
[----:B------:R-:W-:Y:S01]  /*1c50*/  BPT.TRAP 0x1 ;  /* 0x000000040000795c */ /* 0x000fe20000300000 */
.L_x_21:
[----:B-1----:R-:W-:Y:S05]  /*1c60*/  @P0 BRA `(.L_x_22) ;  /* 0x0000000000080947 */ /* 0x002fea0003800000 */
[----:B------:R-:W1:Y:S02]  /*1c70*/  SYNCS.PHASECHK.TRANS64.TRYWAIT P0, [UR4], R12 ;  /* 0x0000000cff0075a7 */ /* 0x000e640008000144 */
[----:B-1----:R-:W-:Y:S05]  /*1c80*/  @!P0 BRA `(.L_x_23) ;  /* 0x0000007400cc8947 */ /* 0x002fea0003800000 */
.L_x_22:
[----:B------:R-:W-:Y:S01]  /*1c90*/  UIADD3 UR5, UR8, 0x2180, URZ ;  /* 0x0000218008057890 */ /* 0x000fe2000fffe03f */
[----:B------:R-:W-:Y:S01]  /*1ca0*/  WARPGROUP.ARRIVE ;  /* 0x00000000000079c5 */ /* 0x000fe20000000000 */
[----:B------:R-:W-:Y:S01]  /*1cb0*/  UIADD3 UR4, UR8, 0x180, URZ ;  /* 0x0000018008047890 */ /* 0x000fe2000fffe03f */
[----:B------:R-:W-:Y:S01]  /*1cc0*/  CS2R R20, SRZ ;  /* 0x0000000000147805 */ /* 0x000fe2000001ff00 */
[----:B------:R-:W-:Y:S01]  /*1cd0*/  USHF.R.U32.HI UR5, URZ, 0x4, UR5 ;  /* 0x000000043f057899 */ /* 0x000fe20008011605 */
[----:B------:R-:W-:Y:S01]  /*1ce0*/  CS2R R18, SRZ ;  /* 0x0000000000127805 */ /* 0x000fe2000001ff00 */
[----:B------:R-:W-:Y:S01]  /*1cf0*/  USHF.R.U32.HI UR4, URZ, 0x4, UR4 ;  /* 0x000000043f047899 */ /* 0x000fe20008011604 */
[----:B------:R-:W-:Y:S01]  /*1d00*/  CS2R R22, SRZ ;  /* 0x0000000000167805 */ /* 0x000fe2000001ff00 */
[----:B------:R-:W-:Y:S01]  /*1d10*/  ULOP3.LUT UR5, UR5, 0x3fff, URZ, 0xc0, !UPT ;  /* 0x00003fff05057892 */ /* 0x000fe2000f8ec03f */
[----:B------:R-:W-:Y:S01]  /*1d20*/  CS2R R90, SRZ ;  /* 0x00000000005a7805 */ /* 0x000fe2000001ff00 */
[----:B------:R-:W-:Y:S01]  /*1d30*/  ULOP3.LUT UR4, UR4, 0x3fff, URZ, 0xc0, !UPT ;  /* 0x00003fff04047892 */ /* 0x000fe2000f8ec03f */
[----:B------:R-:W-:Y:S01]  /*1d40*/  CS2R R88, SRZ ;  /* 0x0000000000587805 */ /* 0x000fe2000001ff00 */
[----:B------:R-:W-:Y:S01]  /*1d50*/  ULOP3.LUT UR5, UR5, 0x10000, URZ, 0xfc, !UPT ;  /* 0x0001000005057892 */ /* 0x000fe2000f8efc3f */
[----:B------:R-:W-:Y:S01]  /*1d60*/  CS2R R92, SRZ ;  /* 0x00000000005c7805 */ /* 0x000fe2000001ff00 */
[----:B------:R-:W-:Y:S01]  /*1d70*/  ULOP3.LUT UR4, UR4, 0x10000, URZ, 0xfc, !UPT ;  /* 0x0001000004047892 */ /* 0x000fe2000f8efc3f */
[----:B------:R-:W-:Y:S01]  /*1d80*/  CS2R R94, SRZ ;  /* 0x00000000005e7805 */ /* 0x000fe2000001ff00 */
[----:B------:R-:W-:Y:S01]  /*1d90*/  ULEA UR18, UR9, UR5, 0x8 ;  /* 0x0000000509127291 */ /* 0x000fe2000f8e403f */
[----:B------:R-:W-:Y:S01]  /*1da0*/  CS2R R96, SRZ ;  /* 0x0000000000607805 */ /* 0x000fe2000001ff00 */
[----:B------:R-:W-:Y:S01]  /*1db0*/  ULEA UR16, UR9, UR4, 0x7 ;  /* 0x0000000409107291 */ /* 0x000fe2000f8e383f */
[----:B------:R-:W-:Y:S01]  /*1dc0*/  CS2R R98, SRZ ;  /* 0x0000000000627805 */ /* 0x000fe2000001ff00 */
[----:B------:R-:W-:Y:S01]  /*1dd0*/  ULDC UR5, c[0x0][0x50c] ;  /* 0x0001430000057ab9 */ /* 0x000fe20000000800 */
[----:B------:R-:W-:Y:S01]  /*1de0*/  UMOV UR17, 0xc0000010 ;  /* 0xc000001000117882 */ /* 0x000fe20000000000 */
[----:B------:R-:W-:Y:S01]  /*1df0*/  UISETP.NE.AND UP0, UPT, UR5, 0x1, UPT ;  /* 0x000000010500788c */ /* 0x000fe2000bf05270 */
[----:B------:R-:W-:Y:S01]  /*1e00*/  CS2R R100, SRZ ;  /* 0x0000000000647805 */ /* 0x000fe2000001ff00 */
[----:B------:R-:W-:Y:S01]  /*1e10*/  UMOV UR19, 0xc0000010 ;  /* 0xc000001000137882 */ /* 0x000fe20000000000 */
[----:B------:R-:W-:Y:S01]  /*1e20*/  UMOV UR4, 0x1 ;  /* 0x0000000100047882 */ /* 0x000fe20000000000 */
[----:B------:R-:W-:Y:S01]  /*1e30*/  USEL UR5, URZ, 0x1, UP0 ;  /* 0x000000013f057887 */ /* 0x000fe20008000000 */
[----:B------:R-:W-:Y:S01]  /*1e40*/  QGMMA.64x128x32.F32.E5M2.E5M2 R24, gdesc[UR16], RZ, !UPT, gsb0 ;  /* 0x01e00000101879f3 */ /* 0x000fe2000c0038ff */
[----:B------:R-:W-:-:S02]  /*1e50*/  CS2R R102, SRZ ;  /* 0x0000000000667805 */ /* 0x000fc4000001ff00 */
[----:B------:R-:W-:Y:S02]  /*1e60*/  CS2R R104, SRZ ;  /* 0x0000000000687805 */ /* 0x000fe4000001ff00 */
[----:B------:R-:W-:Y:S02]  /*1e70*/  CS2R R106, SRZ ;  /* 0x00000000006a7805 */ /* 0x000fe4000001ff00 */
[----:B------:R-:W-:Y:S02]  /*1e80*/  CS2R R108, SRZ ;  /* 0x00000000006c7805 */ /* 0x000fe4000001ff00 */
[----:B------:R-:W-:Y:S02]  /*1e90*/  ISETP.NE.AND P0, PT, RZ, UR5, PT ;  /* 0x00000005ff007c0c */ /* 0x000fe4000bf05270 */
        /* <DEDUP_REMOVED lines=17> */
[----:B------:R-:W-:Y:S01]  /*1fb0*/  CS2R R144, SRZ ;  /* 0x0000000000907805 */ /* 0x000fe2000001ff00 */
[----:B------:R-:W-:Y:S06]  /*1fc0*/  @!P0 BRA `(.L_x_24) ;  /* 0x0000000400088947 */ /* 0x000fec0003800000 */
[----:B------:R-:W-:Y:S02]  /*1fd0*/  WARPGROUP.DEPBAR.LE gsb0, 0x0 ;  /* 0x00008000000079c5 */ /* 0x000fe40000010000 */
[----:B------:R-:W-:-:S01]  /*1fe0*/  FADD R145, RZ, R24 ;  /* 0x00000018ff917221 */ /* 0x000fc20000000000 */
[----:B------:R-:W-:Y:S01]  /*1ff0*/  FADD R144, RZ, R25 ;  /* 0x00000019ff907221 */ /* 0x000fe20000000000 */
        /* <DEDUP_REMOVED lines=62> */
[----:B------:R-:W-:-:S06]  /*23e0*/  UMOV UR4, URZ ;  /* 0x0000003f00047c82 */ /* 0x000fcc0008000000 */
.L_x_24:
[----:B------:R-:W-:-:S04]  /*23f0*/  UIADD3 UR12, UR9, 0x1, URZ ;  /* 0x00000001090c7890 */ /* 0x000fc8000fffe03f */
[----:B------:R-:W-:-:S04]  /*2400*/  UISETP.NE.AND UP0, UPT, UR12, 0x4, UPT ;  /* 0x000000040c00788c */ /* 0x000fc8000bf05270 */
[----:B------:R-:W-:Y:S02]  /*2410*/  USEL UR6, URZ, 0x1, UP0 ;  /* 0x000000013f067887 */ /* 0x000fe40008000000 */
[----:B------:R-:W-:Y:S02]  /*2420*/  USEL UR12, UR12, URZ, UP0 ;  /* 0x0000003f0c0c7287 */ /* 0x000fe40008000000 */
[----:B------:R-:W-:-:S06]  /*2430*/  ULOP3.LUT UR6, UR11, UR6, URZ, 0x3c, !UPT ;  /* 0x000000060b067292 */ /* 0x000fcc000f8e3c3f */
[----:B------:R-:W-:Y:S01]  /*2440*/  IMAD.U32 R150, RZ, RZ, UR6 ;  /* 0x00000006ff967e24 */ /* 0x000fe2000f8e00ff */
[----:B------:R-:W-:-:S06]  /*2450*/  UMOV UR6, 0x1 ;  /* 0x0000000100067882 */ /* 0x000fcc0000000000 */
.L_x_19:
[----:B------:R-:W-:-:S06]  /*2460*/  UISETP.GE.AND UP0, UPT, UR10, 0x1, UPT ;  /* 0x000000010a00788c */ /* 0x000fcc000bf06270 */
[----:B------:R-:W-:-:S13]  /*2470*/  PLOP3.LUT P0, PT, PT, PT, UP0, 0x80, 0x0 ;  /* 0x000000000000781c */ /* 0x000fda0003f0f008 */
[----:B------:R-:W-:Y:S05]  /*2480*/  @!P0 BRA `(.L_x_25) ;  /* 0x0000000400fc8947 */ /* 0x000fea0003800000 */
[----:B01----:R-:W-:Y:S01]  /*2490*/  IMAD.U32 R12, RZ, RZ, UR10 ;  /* 0x0000000aff0c7e24 */ /* 0x003fe2000f8e00ff */
[----:B------:R-:W-:Y:S01]  /*24a0*/  ULDC UR24, c[0x0][0x50c] ;  /* 0x0001430000187ab9 */ /* 0x000fe20000000800 */
[----:B------:R-:W-:-:S07]  /*24b0*/  IMAD.U32 R13, RZ, RZ, UR9 ;  /* 0x00000009ff0d7e24 */ /* 0x000fce000f8e00ff */
.L_x_33:
[----:B------:R-:W-:-:S06]  /*24c0*/  UISETP.NE.AND UP0, UPT, UR30, 0x3, UPT ;  /* 0x000000031e00788c */ /* 0x000fcc000bf05270 */
[----:B------:R-:W-:-:S13]  /*24d0*/  PLOP3.LUT P1, PT, PT, PT, UP0, 0x80, 0x0 ;  /* 0x000000000000781c */ /* 0x000fda0003f2f008 */
[----:B------:R-:W-:Y:S05]  /*24e0*/  @!P1 BRA `(.L_x_26) ;  /* 0x0000000000049947 */ /* 0x000fea0003800000 */
[----:B------:R-:W-:Y:S01]  /*24f0*/  BPT.TRAP 0x1 ;  /* 0x000000040000795c */ /* 0x000fe20000300000 */
.L_x_26:
[----:B------:R-:W-:Y:S01]  /*2500*/  ULEA UR15, UR12, UR8, 0x3 ;  /* 0x000000080c0f7291 */ /* 0x000fe2000f8e183f */
[----:B------:R-:W-:-:S08]  /*2510*/  SHF.L.U32 R146, R150, 0x1f, RZ ;  /* 0x0000001f96927819 */ /* 0x000fd000000006ff */
[----:B------:R0:W1:Y:S01]  /*2520*/  SYNCS.PHASECHK.TRANS64.TRYWAIT P0, [UR15], R146 ;  /* 0x00000092ff0075a7 */ /* 0x000062000800014f */
[----:B------:R-:W-:Y:S05]  /*2530*/  @!P1 BRA `(.L_x_27) ;  /* 0x0000000000049947 */ /* 0x000fea0003800000 */
[----:B------:R-:W-:Y:S01]  /*2540*/  BPT.TRAP 0x1 ;  /* 0x000000040000795c */ /* 0x000fe20000300000 */
.L_x_27:
[----:B-1----:R-:W-:Y:S05]  /*2550*/  @P0 BRA `(.L_x_28) ;  /* 0x0000000000080947 */ /* 0x002fea0003800000 */
[----:B------:R-:W1:Y:S02]  /*2560*/  SYNCS.PHASECHK.TRANS64.TRYWAIT P0, [UR15], R146 ;  /* 0x00000092ff0075a7 */ /* 0x000e64000800014f */
[----:B-1----:R-:W-:Y:S05]  /*2570*/  @!P0 BRA `(.L_x_29) ;  /* 0x0000006c00a88947 */ /* 0x002fea0003800000 */
.L_x_28:
[----:B------:R-:W-:Y:S01]  /*2580*/  UIADD3 UR15, UR8, 0x180, URZ ;  /* 0x00000180080f7890 */ /* 0x000fe2000fffe03f */
[----:B------:R-:W-:Y:S01]  /*2590*/  WARPGROUP.ARRIVE ;  /* 0x00000000000079c5 */ /* 0x000fe20000000000 */
[----:B------:R-:W-:Y:S02]  /*25a0*/  UIADD3 UR16, UR8, 0x2180, URZ ;  /* 0x0000218008107890 */ /* 0x000fe4000fffe03f */
[----:B------:R-:W-:Y:S02]  /*25b0*/  USHF.R.U32.HI UR15, URZ, 0x4, UR15 ;  /* 0x000000043f0f7899 */ /* 0x000fe4000801160f */
[----:B------:R-:W-:Y:S02]  /*25c0*/  USHF.R.U32.HI UR16, URZ, 0x4, UR16 ;  /* 0x000000043f107899 */ /* 0x000fe40008011610 */
[----:B------:R-:W-:Y:S02]  /*25d0*/  UISETP.NE.AND UP0, UPT, UR5, URZ, UPT ;  /* 0x0000003f0500728c */ /* 0x000fe4000bf05270 */
[----:B------:R-:W-:-:S02]  /*25e0*/  ULOP3.LUT UR15, UR15, 0x3fff, URZ, 0xc0, !UPT ;  /* 0x00003fff0f0f7892 */ /* 0x000fc4000f8ec03f */
[----:B------:R-:W-:Y:S02]  /*25f0*/  ULOP3.LUT UR16, UR16, 0x3fff, URZ, 0xc0, !UPT ;  /* 0x00003fff10107892 */ /* 0x000fe4000f8ec03f */
[----:B------:R-:W-:Y:S02]  /*2600*/  USEL UR6, UR6, URZ, !UP0 ;  /* 0x0000003f06067287 */ /* 0x000fe4000c000000 */
[----:B------:R-:W-:Y:S02]  /*2610*/  ULOP3.LUT UR15, UR15, 0x10000, URZ, 0xfc, !UPT ;  /* 0x000100000f0f7892 */ /* 0x000fe4000f8efc3f */
[----:B------:R-:W-:Y:S02]  /*2620*/  ULOP3.LUT UR18, UR16, 0x10000, URZ, 0xfc, !UPT ;  /* 0x0001000010127892 */ /* 0x000fe4000f8efc3f */
[----:B------:R-:W-:Y:S02]  /*2630*/  UISETP.NE.U32.AND UP0, UPT, UR6, URZ, UPT ;  /* 0x0000003f0600728c */ /* 0x000fe4000bf05070 */
[----:B------:R-:W-:-:S02]  /*2640*/  ULEA UR16, UR12, UR15, 0x7 ;  /* 0x0000000f0c107291 */ /* 0x000fc4000f8e383f */
[----:B------:R-:W-:Y:S01]  /*2650*/  ULEA UR18, UR12, UR18, 0x8 ;  /* 0x000000120c127291 */ /* 0x000fe2000f8e403f */
[----:B------:R-:W-:Y:S01]  /*2660*/  UMOV UR17, 0xc0000010 ;  /* 0xc000001000117882 */ /* 0x000fe20000000000 */
[----:B------:R-:W-:Y:S01]  /*2670*/  UMOV UR19, 0xc0000010 ;  /* 0xc000001000137882 */ /* 0x000fe20000000000 */
[----:B------:R-:W-:-:S06]  /*2680*/  UIADD3 UR4, UR4, 0x1, URZ ;  /* 0x0000000104047890 */ /* 0x000fcc000fffe03f */
[----:B------:R-:W-:Y:S01]  /*2690*/  QGMMA.64x128x32.F32.E5M2.E5M2 R24, gdesc[UR16], R24, UP0, gsb0 ;  /* 0x01e00000101879f3 */ /* 0x000fe2000b803818 */
[----:B------:R-:W-:-:S04]  /*26a0*/  UISETP.NE.AND UP0, UPT, UR4, UR24, UPT ;  /* 0x000000180400728c */ /* 0x000fc8000bf05270 */
[----:B------:R-:W-:-:S06]  /*26b0*/  USEL UR5, URZ, 0x1, UP0 ;  /* 0x000000013f057887 */ /* 0x000fcc0008000000 */
[----:B------:R-:W-:Y:S01]  /*26c0*/  ISETP.NE.AND P0, PT, RZ, UR5, PT ;  /* 0x00000005ff007c0c */ /* 0x000fe2000bf05270 */
[----:B------:R-:W-:-:S12]  /*26d0*/  WARPGROUP.DEPBAR.LE gsb0, 0x1 ;  /* 0x00008000000079c5 */ /* 0x000fd80000010100 */
[----:B------:R-:W-:Y:S05]  /*26e0*/  @!P0 BRA `(.L_x_30) ;  /* 0x0000000400088947 */ /* 0x000fea0003800000 */
[----:B------:R-:W-:Y:S02]  /*26f0*/  WARPGROUP.DEPBAR.LE gsb0, 0x0 ;  /* 0x00008000000079c5 */ /* 0x000fe40000010000 */
[----:B------:R-:W-:-:S01]  /*2700*/  FADD R145, R24, R145 ;  /* 0x0000009118917221 */ /* 0x000fc20000000000 */
[----:B------:R-:W-:Y:S01]  /*2710*/  FADD R144, R25, R144 ;  /* 0x0000009019907221 */ /* 0x000fe20000000000 */
        /* <DEDUP_REMOVED lines=62> */
[----:B------:R-:W-:-:S06]  /*2b00*/  UMOV UR4, URZ ;  /* 0x0000003f00047c82 */ /* 0x000fcc0008000000 */
.L_x_30:
[----:B------:R-:W-:Y:S05]  /*2b10*/  @!P1 BRA `(.L_x_31) ;  /* 0x0000000000049947 */ /* 0x000fea0003800000 */
[----:B------:R-:W-:Y:S01]  /*2b20*/  BPT.TRAP 0x1 ;  /* 0x000000040000795c */ /* 0x000fe20000300000 */
.L_x_31:
[----:B------:R-:W-:Y:S01]  /*2b30*/  ISETP.NE.AND P0, PT, R7, RZ, PT ;  /* 0x000000ff0700720c */ /* 0x000fe20003f05270 */
[----:B------:R-:W-:-:S12]  /*2b40*/  UISETP.GT.U32.AND UP0, UPT, UR7, 0x1, UPT ;  /* 0x000000010700788c */ /* 0x000fd8000bf04070 */
[----:B01----:R-:W-:-:S05]  /*2b50*/  @P0 LEA R146, R13, UR8, 0x3 ;  /* 0x000000080d920c11 */ /* 0x003fca000f8e18ff */
[----:B------:R-:W-:-:S05]  /*2b60*/  @P0 VIADD R147, R146, 0x20 ;  /* 0x0000002092930836 */ /* 0x000fca0000000000 */
[----:B------:R-:W-:-:S04]  /*2b70*/  @P0 PRMT R147, R6, 0x654, R147 ;  /* 0x0000065406930816 */ /* 0x000fc80000000093 */
[----:B------:R0:W-:Y:S01]  /*2b80*/  @P0 SYNCS.ARRIVE.TRANS64.RED.A1T0 RZ, [R147+URZ], RZ ;  /* 0x000000ff93ff09a7 */ /* 0x0001e2000810043f */
[----:B------:R-:W-:-:S13]  /*2b90*/  PLOP3.LUT P0, PT, PT, PT, UP0, 0x80, 0x0 ;  /* 0x000000000000781c */ /* 0x000fda0003f0f008 */
[----:B0-----:R-:W-:Y:S05]  /*2ba0*/  @P0 BRA `(.L_x_32) ;  /* 0x0000000000040947 */ /* 0x001fea0003800000 */
[----:B------:R-:W-:Y:S01]  /*2bb0*/  BPT.TRAP 0x1 ;  /* 0x000000040000795c */ /* 0x000fe20000300000 */
.L_x_32:
[----:B------:R-:W-:Y:S01]  /*2bc0*/  UIADD3 UR12, UR12, 0x1, URZ ;  /* 0x000000010c0c7890 */ /* 0x000fe2000fffe03f */
[C---:B------:R-:W-:Y:S01]  /*2bd0*/  ISETP.GT.AND P1, PT, R12.reuse, 0x1, PT ;  /* 0x000000010c00780c */ /* 0x040fe20003f24270 */
[----:B------:R-:W-:Y:S02]  /*2be0*/  VIADD R13, R13, 0x1 ;  /* 0x000000010d0d7836 */ /* 0x000fe40000000000 */
[----:B------:R-:W-:Y:S01]  /*2bf0*/  UISETP.NE.AND UP0, UPT, UR12, 0x4, UPT ;  /* 0x000000040c00788c */ /* 0x000fe2000bf05270 */
[----:B------:R-:W-:Y:S02]  /*2c00*/  VIADD R12, R12, 0xffffffff ;  /* 0xffffffff0c0c7836 */ /* 0x000fe40000000000 */
[C---:B------:R-:W-:Y:S01]  /*2c10*/  ISETP.NE.AND P0, PT, R13.reuse, 0x4, PT ;  /* 0x000000040d00780c */ /* 0x040fe20003f05270 */
[----:B------:R-:W-:Y:S02]  /*2c20*/  USEL UR6, URZ, 0x1, UP0 ;  /* 0x000000013f067887 */ /* 0x000fe40008000000 */
[----:B------:R-:W-:Y:S01]  /*2c30*/  USEL UR12, UR12, URZ, UP0 ;  /* 0x0000003f0c0c7287 */ /* 0x000fe20008000000 */
[----:B------:R-:W-:-:S03]  /*2c40*/  SEL R13, R13, RZ, P0 ;  /* 0x000000ff0d0d7207 */ /* 0x000fc60000000000 */
[----:B------:R-:W-:Y:S01]  /*2c50*/  LOP3.LUT R150, R150, UR6, RZ, 0x3c, !PT ;  /* 0x0000000696967c12 */ /* 0x000fe2000f8e3cff */
[----:B------:R-:W-:Y:S01]  /*2c60*/  UMOV UR6, 0x1 ;  /* 0x0000000100067882 */ /* 0x000fe20000000000 */
[----:B------:R-:W-:Y:S06]  /*2c70*/  @P1 BRA `(.L_x_33) ;  /* 0xfffffff800101947 */ /* 0x000fec000383ffff */
.L_x_25:
[----:B------:R-:W-:Y:S01]  /*2c80*/  UISETP.NE.AND UP0, UPT, UR4, URZ, UPT ;  /* 0x0000003f0400728c */ /* 0x000fe2000bf05270 */
[----:B01----:R-:W0:Y:S03]  /*2c90*/  LDC R12, c[0x0][0x28c] ;  /* 0x0000a300ff0c7b82 */ /* 0x003e260000000800 */
[----:B------:R-:W-:-:S06]  /*2ca0*/  USEL UR4, URZ, 0x1, !UP0 ;  /* 0x000000013f047887 */ /* 0x000fcc000c000000 */
[----:B------:R-:W-:-:S13]  /*2cb0*/  ISETP.NE.AND P0, PT, RZ, UR4, PT ;  /* 0x00000004ff007c0c */ /* 0x000fda000bf05270 */
[----:B------:R-:W-:Y:S05]  /*2cc0*/  @!P0 BRA `(.L_x_34) ;  /* 0x0000000400048947 */ /* 0x000fea0003800000 */
[----:B------:R-:W-:Y:S02]  /*2cd0*/  WARPGROUP.DEPBAR.LE gsb0, 0x0 ;  /* 0x00008000000079c5 */ /* 0x000fe40000010000 */
[----:B------:R-:W-:Y:S01]  /*2ce0*/  FADD R145, R24, R145 ;  /* 0x0000009118917221 */ /* 0x000fe20000000000 */
        /* <DEDUP_REMOVED lines=62> */
[----:B------:R-:W-:-:S07]  /*30d0*/  FADD R20, R20, R87 ;  /* 0x0000005714147221 */ /* 0x000fce0000000000 */
.L_x_34:
[----:B0-----:R-:W-:Y:S01]  /*30e0*/  ISETP.GE.AND P0, PT, R12, 0x1, PT ;  /* 0x000000010c00780c */ /* 0x001fe20003f06270 */
[----:B------:R0:W-:Y:S01]  /*30f0*/  SYNCS.ARRIVE.TRANS64.A1T0 RZ, [R149+UR32], RZ ;  /* 0x000000ff95ff79a7 */ /* 0x0001e20008100020 */
[----:B------:R-:W-:-:S11]  /*3100*/  WARPGROUP.DEPBAR.LE gsb0, 0x0 ;  /* 0x00008000000079c5 */ /* 0x000fd60000010000 */
[----:B------:R-:W-:Y:S05]  /*3110*/  @!P0 BRA `(.L_x_35) ;  /* 0x0000000000488947 */ /* 0x000fea0003800000 */
[----:B------:R-:W-:-:S06]  /*3120*/  UISETP.NE.AND UP0, UPT, UR30, 0x3, UPT ;  /* 0x000000031e00788c */ /* 0x000fcc000bf05270 */
[----:B------:R-:W-:-:S13]  /*3130*/  PLOP3.LUT P0, PT, PT, PT, UP0, 0x80, 0x0 ;  /* 0x000000000000781c */ /* 0x000fda0003f0f008 */
[----:B------:R-:W-:Y:S05]  /*3140*/  @!P0 BRA `(.L_x_36) ;  /* 0x0000000000048947 */ /* 0x000fea0003800000 */
[----:B------:R-:W-:Y:S01]  /*3150*/  BPT.TRAP 0x1 ;  /* 0x000000040000795c */ /* 0x000fe20000300000 */
.L_x_36:
[----:B------:R-:W-:Y:S01]  /*3160*/  ISETP.NE.AND P0, PT, R7, RZ, PT ;  /* 0x000000ff0700720c */ /* 0x000fe20003f05270 */
[----:B------:R-:W-:-:S12]  /*3170*/  IMAD.U32 R13, RZ, RZ, UR8 ;  /* 0x00000008ff0d7e24 */ /* 0x000fd8000f8e00ff */
[----:B------:R-:W-:-:S05]  /*3180*/  VOTEU.ANY UP0, P0 ;  /* 0x00000000003f7886 */ /* 0x000fca0000000100 */
[----:B------:R-:W-:Y:S02]  /*3190*/  @UP0 UIADD3 UR4, UR10, UR9, URZ ;  /* 0x000000090a040290 */ /* 0x000fe4000fffe03f */
[----:B------:R-:W-:-:S04]  /*31a0*/  UISETP.GT.U32.AND UP0, UPT, UR7, 0x1, UPT ;  /* 0x000000010700788c */ /* 0x000fc8000bf04070 */
[----:B------:R-:W-:-:S04]  /*31b0*/  IMAD.U32 R12, RZ, RZ, UR4 ;  /* 0x00000004ff0c7e24 */ /* 0x000fc8000f8e00ff */
[----:B------:R-:W-:-:S05]  /*31c0*/  @P0 IMAD.SHL.U32 R12, R12, 0x8, RZ ;  /* 0x000000080c0c0824 */ /* 0x000fca00078e00ff */
[----:B------:R-:W-:-:S04]  /*31d0*/  @P0 LOP3.LUT R12, R12, 0x18, RZ, 0xc0, !PT ;  /* 0x000000180c0c0812 */ /* 0x000fc800078ec0ff */
[----:B------:R-:W-:-:S04]  /*31e0*/  @P0 IADD3 R13, R13, 0x20, R12 ;  /* 0x000000200d0d0810 */ /* 0x000fc80007ffe00c */
[----:B------:R-:W-:-:S04]  /*31f0*/  @P0 PRMT R13, R6, 0x654, R13 ;  /* 0x00000654060d0816 */ /* 0x000fc8000000000d */
[----:B------:R1:W-:Y:S01]  /*3200*/  @P0 SYNCS.ARRIVE.TRANS64.RED.A1T0 RZ, [R13+URZ], RZ ;  /* 0x000000ff0dff09a7 */ /* 0x0003e2000810043f */
[----:B------:R-:W-:-:S13]  /*3210*/  PLOP3.LUT P0, PT, PT, PT, UP0, 0x80, 0x0 ;  /* 0x000000000000781c */ /* 0x000fda0003f0f008 */
[----:B-1----:R-:W-:Y:S05]  /*3220*/  @P0 BRA `(.L_x_35) ;  /* 0x0000000000040947 */ /* 0x002fea0003800000 */
[----:B------:R-:W-:Y:S01]  /*3230*/  BPT.TRAP 0x1 ;  /* 0x000000040000795c */ /* 0x000fe20000300000 */
.L_x_35:
[----:B------:R-:W-:Y:S01]  /*3240*/  SHF.L.U32 R12, R148, 0x1f, RZ ;  /* 0x0000001f940c7819 */ /* 0x000fe200000006ff */
[----:B------:R-:W1:Y:S01]  /*3250*/  LDC R31, c[0x0][0x288] ;  /* 0x0000a200ff1f7b82 */ /* 0x000e620000000800 */
[----:B------:R-:W-:Y:S02]  /*3260*/  IMAD.SHL.U32 R28, R5, 0x40, RZ ;  /* 0x00000040051c7824 */ /* 0x000fe400078e00ff */
[----:B------:R-:W4:Y:S02]  /*3270*/  SYNCS.PHASECHK.TRANS64.TRYWAIT P0, [R15+URZ+0x8], R12 ;  /* 0x0000080c0f0075a7 */ /* 0x000f24000800017f */
[----:B----4-:R-:W-:Y:S05]  /*3280*/  @!P0 BRA `(.L_x_37) ;  /* 0x00000060007c8947 */ /* 0x010fea0003800000 */
.L_x_195:
[----:B------:R-:W-:Y:S01]  /*3290*/  ULDC UR4, c[0x0][0x284] ;  /* 0x0000a10000047ab9 */ /* 0x000fe20000000800 */
[----:B------:R-:W-:Y:S01]  /*32a0*/  IMAD.SHL.U32 R30, R4, 0x80, RZ ;  /* 0x00000080041e7824 */ /* 0x000fe200078e00ff */
[----:B------:R-:W-:-:S04]  /*32b0*/  ISETP.GE.AND P0, PT, R28, UR4, PT ;  /* 0x000000041c007c0c */ /* 0x000fc8000bf06270 */
[----:B-1----:R-:W-:-:S13]  /*32c0*/  ISETP.GE.OR P0, PT, R30, R31, P0 ;  /* 0x0000001f1e00720c */ /* 0x002fda0000706670 */
[----:B------:R-:W-:Y:S05]  /*32d0*/  @P0 BRA `(.L_x_38) ;  /* 0x0000004400e00947 */ /* 0x000fea0003800000 */
[----:B------:R-:W1:Y:S01]  /*32e0*/  LDC.64 R32, c[0x0][0x5c8] ;  /* 0x00017200ff207b82 */ /* 0x000e620000000a00 */
[----:B------:R-:W-:Y:S01]  /*32f0*/  IMAD.SHL.U32 R24, R14, 0x2, RZ ;  /* 0x000000020e187824 */ /* 0x000fe200078e00ff */
[----:B------:R-:W-:Y:S01]  /*3300*/  SHF.R.S32.HI R35, RZ, 0x1f, R0 ;  /* 0x0000001fff237819 */ /* 0x000fe20000011400 */
[----:B------:R-:W-:Y:S01]  /*3310*/  ULDC.64 UR4, c[0x0][0x5d0] ;  /* 0x0001740000047ab9 */ /* 0x000fe20000000a00 */
[----:B------:R-:W-:Y:S01]  /*3320*/  SHF.R.S32.HI R34, RZ, 0x1f, R30 ;  /* 0x0000001fff227819 */ /* 0x000fe2000001141e */
[----:B------:R-:W-:Y:S01]  /*3330*/  BSSY B0, `(.L_x_38) ;  /* 0x0000472000007945 */ /* 0x000fe20003800000 */
[--C-:B------:R-:W-:Y:S01]  /*3340*/  SHF.R.S32.HI R25, RZ, 0x1f, R24.reuse ;  /* 0x0000001fff197819 */ /* 0x100fe20000011418 */
[----:B------:R-:W-:Y:S02]  /*3350*/  IMAD R27, R35, UR4, RZ ;  /* 0x00000004231b7c24 */ /* 0x000fe4000f8e02ff */
[----:B----4-:R-:W-:-:S04]  /*3360*/  IMAD.WIDE.U32 R12, R0, UR4, R24 ;  /* 0x00000004000c7c25 */ /* 0x010fc8000f8e0018 */
[----:B------:R-:W-:Y:S01]  /*3370*/  IMAD R29, R0, UR5, R27 ;  /* 0x00000005001d7c24 */ /* 0x000fe2000f8e021b */
[----:B------:R-:W-:Y:S01]  /*3380*/  IADD3 R12, P0, R30, R12, RZ ;  /* 0x0000000c1e0c7210 */ /* 0x000fe20007f1e0ff */
[----:B------:R-:W-:Y:S01]  /*3390*/  IMAD.WIDE R26, R5, 0x40, R8 ;  /* 0x00000040051a7825 */ /* 0x000fe200078e0208 */
[----:B------:R-:W-:Y:S02]  /*33a0*/  ULDC.64 UR4, c[0x0][0x5c0] ;  /* 0x0001700000047ab9 */ /* 0x000fe40000000a00 */
[----:B------:R-:W-:Y:S01]  /*33b0*/  IADD3.X R13, R34, R13, R29, P0, !PT ;  /* 0x0000000d220d7210 */ /* 0x000fe200007fe41d */
[----:B------:R-:W-:Y:S02]  /*33c0*/  IMAD R29, R14, -0x2, R31 ;  /* 0xfffffffe0e1d7824 */ /* 0x000fe400078e021f */
[-C--:B-1----:R-:W-:Y:S02]  /*33d0*/  IMAD R4, R27, R32.reuse, RZ ;  /* 0x000000201b047224 */ /* 0x082fe400078e02ff */
[----:B------:R-:W-:-:S04]  /*33e0*/  IMAD.WIDE.U32 R12, R26, R32, R12 ;  /* 0x000000201a0c7225 */ /* 0x000fc800078e000c */
[----:B------:R-:W-:Y:S01]  /*33f0*/  IMAD R5, R26, R33, R4 ;  /* 0x000000211a057224 */ /* 0x000fe200078e0204 */
[----:B------:R-:W-:Y:S02]  /*3400*/  LEA R4, P0, R32, R12, 0x3 ;  /* 0x0000000c20047211 */ /* 0x000fe400078018ff */
[----:B------:R-:W-:Y:S01]  /*3410*/  IADD3 R12, P1, R12, UR4, RZ ;  /* 0x000000040c0c7c10 */ /* 0x000fe2000ff3e0ff */
[----:B------:R-:W-:Y:S01]  /*3420*/  IMAD.IADD R13, R13, 0x1, R5 ;  /* 0x000000010d0d7824 */ /* 0x000fe200078e0205 */
[----:B------:R-:W-:-:S04]  /*3430*/  IADD3 R4, P2, R4, UR4, RZ ;  /* 0x0000000404047c10 */ /* 0x000fc8000ff5e0ff */
[----:B------:R-:W-:Y:S01]  /*3440*/  LEA.HI.X R5, R32, R13, R33, 0x3, P0 ;  /* 0x0000000d20057211 */ /* 0x000fe200000f1c21 */
[----:B------:R-:W-:Y:S01]  /*3450*/  IMAD.IADD R32, R17, 0x1, -R28 ;  /* 0x0000000111207824 */ /* 0x000fe200078e0a1c */
[----:B---3-5:R-:W-:Y:S01]  /*3460*/  FSETP.NEU.AND P0, PT, R11, RZ, PT ;  /* 0x000000ff0b00720b */ /* 0x028fe20003f0d000 */
[----:B------:R-:W-:Y:S01]  /*3470*/  IMAD.IADD R28, R29, 0x1, -R30 ;  /* 0x000000011d1c7824 */ /* 0x000fe200078e0a1e */
[----:B------:R-:W-:Y:S02]  /*3480*/  IADD3.X R13, R13, UR5, RZ, P1, !PT ;  /* 0x000000050d0d7c10 */ /* 0x000fe40008ffe4ff */
[----:B------:R-:W-:-:S09]  /*3490*/  IADD3.X R5, R5, UR5, RZ, P2, !PT ;  /* 0x0000000505057c10 */ /* 0x000fd200097fe4ff */
[----:B------:R-:W-:Y:S05]  /*34a0*/  @!P0 BRA `(.L_x_39) ;  /* 0x0000003400608947 */ /* 0x000fea0003800000 */
[----:B------:R-:W-:Y:S01]  /*34b0*/  ULDC.64 UR4, c[0x0][0x5b8] ;  /* 0x00016e0000047ab9 */ /* 0x000fe20000000a00 */
[----:B------:R-:W-:Y:S01]  /*34c0*/  ULDC.64 UR16, c[0x0][0x5a8] ;  /* 0x00016a0000107ab9 */ /* 0x000fe20000000a00 */
[----:B------:R-:W-:Y:S01]  /*34d0*/  IMAD.WIDE.U32 R24, R0, UR4, R24 ;  /* 0x0000000400187c25 */ /* 0x000fe2000f8e0018 */
[----:B------:R-:W-:Y:S03]  /*34e0*/  BSSY B1, `(.L_x_40) ;  /* 0x0000010000017945 */ /* 0x000fe60003800000 */
[----:B------:R-:W-:Y:S01]  /*34f0*/  IMAD R29, R35, UR4, RZ ;  /* 0x00000004231d7c24 */ /* 0x000fe2000f8e02ff */
[----:B------:R-:W-:-:S03]  /*3500*/  IADD3 R30, P0, R30, R24, RZ ;  /* 0x000000181e1e7210 */ /* 0x000fc60007f1e0ff */
[----:B------:R-:W-:Y:S01]  /*3510*/  IMAD R29, R0, UR5, R29 ;  /* 0x00000005001d7c24 */ /* 0x000fe2000f8e021d */
[----:B------:R-:W-:Y:S01]  /*3520*/  ULDC.64 UR4, c[0x0][0x5b0] ;  /* 0x00016c0000047ab9 */ /* 0x000fe20000000a00 */
[----:B------:R-:W-:-:S03]  /*3530*/  PRMT R0, RZ, 0x7610, R0 ;  /* 0x00007610ff007816 */ /* 0x000fc60000000000 */
[----:B------:R-:W-:Y:S01]  /*3540*/  IADD3.X R31, R34, R25, R29, P0, !PT ;  /* 0x00000019221f7210 */ /* 0x000fe200007fe41d */
[----:B------:R-:W-:Y:S01]  /*3550*/  IMAD R29, R27, UR4, RZ ;  /* 0x000000041b1d7c24 */ /* 0x000fe2000f8e02ff */
[----:B------:R-:W-:Y:S01]  /*3560*/  ISETP.GE.AND P0, PT, R32, 0x1, PT ;  /* 0x000000012000780c */ /* 0x000fe20003f06270 */
[----:B------:R-:W-:-:S03]  /*3570*/  IMAD.WIDE.U32 R24, R26, UR4, R30 ;  /* 0x000000041a187c25 */ /* 0x000fc6000f8e001e */
[----:B------:R-:W-:Y:S01]  /*3580*/  ISETP.LT.OR P2, PT, R28, 0x1, !P0 ;  /* 0x000000011c00780c */ /* 0x000fe20004741670 */
[----:B------:R-:W-:Y:S01]  /*3590*/  IMAD R29, R26, UR5, R29 ;  /* 0x000000051a1d7c24 */ /* 0x000fe2000f8e021d */
[----:B------:R-:W-:-:S04]  /*35a0*/  IADD3 R24, P1, R24, UR16, RZ ;  /* 0x0000001018187c10 */ /* 0x000fc8000ff3e0ff */
[----:B------:R-:W-:-:S07]  /*35b0*/  IADD3.X R25, R25, UR17, R29, P1, !PT ;  /* 0x0000001119197c10 */ /* 0x000fce0008ffe41d */
[----:B------:R-:W-:Y:S05]  /*35c0*/  @P2 BRA `(.L_x_41) ;  /* 0x0000000000042947 */ /* 0x000fea0003800000 */
[----:B------:R1:W5:Y:S02]  /*35d0*/  LDG.E.U8 R0, desc[UR22][R24.64] ;  /* 0x0000001618007981 */ /* 0x000364000c1e1100 */
.L_x_41:
[----:B------:R-:W-:Y:S05]  /*35e0*/  BSYNC B1 ;  /* 0x0000000000017941 */ /* 0x000fea0003800000 */
.L_x_40:
[----:B-----5:R-:W-:Y:S01]  /*35f0*/  LOP3.LUT R0, R0, 0xff, RZ, 0xc0, !PT ;  /* 0x000000ff00007812 */ /* 0x020fe200078ec0ff */
[----:B------:R-:W-:Y:S01]  /*3600*/  BSSY B1, `(.L_x_42) ;  /* 0x000000b000017945 */ /* 0x000fe20003800000 */
[----:B------:R-:W-:Y:S02]  /*3610*/  ISETP.LT.OR P3, PT, R28, 0x2, !P0 ;  /* 0x000000021c00780c */ /* 0x000fe40004761670 */
[----:B------:R-:W-:-:S05]  /*3620*/  F2FP.F16.E5M2.UNPACK_B R0, R0 ;  /* 0x00000000ff00723e */ /* 0x000fca00020004ff */
[----:B------:R-:W-:-:S05]  /*3630*/  HADD2.F32 R0, -RZ, R0.H0_H0 ;  /* 0x20000000ff007230 */ /* 0x000fca0000004100 */
[----:B------:R-:W-:-:S04]  /*3640*/  FMUL R0, R0, R11 ;  /* 0x0000000b00007220 */ /* 0x000fc80000400000 */
[----:B--2---:R-:W-:-:S05]  /*3650*/  FFMA R0, R145, R10, R0 ;  /* 0x0000000a91007223 */ /* 0x004fca0000000000 */
[----:B------:R-:W-:Y:S02]  /*3660*/  F2FP.SATFINITE.E5M2.F32.PACK_AB_MERGE_C R29, RZ, R0, RZ ;  /* 0x00000000ff1d723e */ /* 0x000fe400048060ff */
[----:B------:R-:W-:-:S03]  /*3670*/  PRMT R0, RZ, 0x7610, R0 ;  /* 0x00007610ff007816 */ /* 0x000fc60000000000 */
[----:B------:R2:W-:Y:S01]  /*3680*/  @!P2 STG.E.U8 desc[UR22][R12.64], R29 ;  /* 0x0000001d0c00a986 */ /* 0x0005e2000c101116 */
[----:B------:R-:W-:Y:S05]  /*3690*/  @P3 BRA `(.L_x_43) ;  /* 0x0000000000043947 */ /* 0x000fea0003800000 */
[----:B------:R3:W5:Y:S02]  /*36a0*/  LDG.E.U8 R0, desc[UR22][R24.64+0x1] ;  /* 0x0000011618007981 */ /* 0x000764000c1e1100 */
.L_x_43:
[----:B------:R-:W-:Y:S05]  /*36b0*/  BSYNC B1 ;  /* 0x0000000000017941 */ /* 0x000fea0003800000 */
.L_x_42:
[----:B-----5:R-:W-:Y:S01]  /*36c0*/  LOP3.LUT R0, R0, 0xff, RZ, 0xc0, !PT ;  /* 0x000000ff00007812 */ /* 0x020fe200078ec0ff */
[----:B------:R-:W-:Y:S01]  /*36d0*/  BSSY B1, `(.L_x_44) ;  /* 0x0000013000017945 */ /* 0x000fe20003800000 */
[----:B--2---:R-:W-:Y:S02]  /*36e0*/  IADD3 R29, P1, R26, 0x8, RZ ;  /* 0x000000081a1d7810 */ /* 0x004fe40007f3e0ff */
[----:B------:R-:W-:-:S03]  /*36f0*/  F2FP.F16.E5M2.UNPACK_B R0, R0 ;  /* 0x00000000ff00723e */ /* 0x000fc600020004ff */
[----:B------:R-:W-:Y:S01]  /*3700*/  IMAD.X R26, RZ, RZ, R27, P1 ;  /* 0x000000ffff1a7224 */ /* 0x000fe200008e061b */
[----:B------:R-:W-:Y:S01]  /*3710*/  ISETP.GE.AND P1, PT, R32, 0x9, PT ;  /* 0x000000092000780c */ /* 0x000fe20003f26270 */
[----:B------:R-:W-:Y:S02]  /*3720*/  HADD2.F32 R0, -RZ, R0.H0_H0 ;  /* 0x20000000ff007230 */ /* 0x000fe40000004100 */
[----:B------:R-:W-:Y:S01]  /*3730*/  IMAD R26, R26, UR4, RZ ;  /* 0x000000041a1a7c24 */ /* 0x000fe2000f8e02ff */
[----:B------:R-:W-:Y:S01]  /*3740*/  ISETP.LT.OR P4, PT, R28, 0x1, !P1 ;  /* 0x000000011c00780c */ /* 0x000fe20004f81670 */
[----:B------:R-:W-:-:S04]  /*3750*/  IMAD.WIDE.U32 R30, R29, UR4, R30 ;  /* 0x000000041d1e7c25 */ /* 0x000fc8000f8e001e */
[----:B------:R-:W-:Y:S01]  /*3760*/  FMUL R27, R0, R11 ;  /* 0x0000000b001b7220 */ /* 0x000fe20000400000 */
[----:B------:R-:W-:Y:S01]  /*3770*/  PRMT R0, RZ, 0x7610, R0 ;  /* 0x00007610ff007816 */ /* 0x000fe20000000000 */
[----:B------:R-:W-:Y:S02]  /*3780*/  IMAD R29, R29, UR5, R26 ;  /* 0x000000051d1d7c24 */ /* 0x000fe4000f8e021a */
[----:B------:R-:W-:Y:S01]  /*3790*/  FFMA R27, R144, R10, R27 ;  /* 0x0000000a901b7223 */ /* 0x000fe2000000001b */
[----:B------:R-:W-:-:S04]  /*37a0*/  IADD3 R26, P2, R30, UR16, RZ ;  /* 0x000000101e1a7c10 */ /* 0x000fc8000ff5e0ff */
[----:B------:R-:W-:Y:S02]  /*37b0*/  F2FP.SATFINITE.E5M2.F32.PACK_AB_MERGE_C R33, RZ, R27, RZ ;  /* 0x0000001bff21723e */ /* 0x000fe400048060ff */
[----:B------:R-:W-:-:S03]  /*37c0*/  IADD3.X R27, R31, UR17, R29, P2, !PT ;  /* 0x000000111f1b7c10 */ /* 0x000fc600097fe41d */
[----:B------:R2:W-:Y:S01]  /*37d0*/  @!P3 STG.E.U8 desc[UR22][R12.64+0x1], R33 ;  /* 0x000001210c00b986 */ /* 0x0005e2000c101116 */
[----:B------:R-:W-:Y:S05]  /*37e0*/  @P4 BRA `(.L_x_45) ;  /* 0x0000000000044947 */ /* 0x000fea0003800000 */
[----:B------:R4:W5:Y:S02]  /*37f0*/  LDG.E.U8 R0, desc[UR22][R26.64] ;  /* 0x000000161a007981 */ /* 0x000964000c1e1100 */
.L_x_45:
[----:B------:R-:W-:Y:S05]  /*3800*/  BSYNC B1 ;  /* 0x0000000000017941 */ /* 0x000fea0003800000 */
.L_x_44:
[----:B-----5:R-:W-:Y:S01]  /*3810*/  LOP3.LUT R0, R0, 0xff, RZ, 0xc0, !PT ;  /* 0x000000ff00007812 */ /* 0x020fe200078ec0ff */
[----:B------:R-:W-:Y:S01]  /*3820*/  BSSY B1, `(.L_x_46) ;  /* 0x000000b000017945 */ /* 0x000fe20003800000 */
[----:B------:R-:W-:Y:S02]  /*3830*/  ISETP.LT.OR P2, PT, R28, 0x2, !P1 ;  /* 0x000000021c00780c */ /* 0x000fe40004f41670 */
[----:B------:R-:W-:-:S05]  /*3840*/  F2FP.F16.E5M2.UNPACK_B R0, R0 ;  /* 0x00000000ff00723e */ /* 0x000fca00020004ff */
[----:B------:R-:W-:-:S05]  /*3850*/  HADD2.F32 R0, -RZ, R0.H0_H0 ;  /* 0x20000000ff007230 */ /* 0x000fca0000004100 */
[----:B------:R-:W-:-:S04]  /*3860*/  FMUL R0, R0, R11 ;  /* 0x0000000b00007220 */ /* 0x000fc80000400000 */
[----:B------:R-:W-:-:S05]  /*3870*/  FFMA R0, R143, R10, R0 ;  /* 0x0000000a8f007223 */ /* 0x000fca0000000000 */
[----:B------:R-:W-:Y:S02]  /*3880*/  F2FP.SATFINITE.E5M2.F32.PACK_AB_MERGE_C R29, RZ, R0, RZ ;  /* 0x00000000ff1d723e */ /* 0x000fe400048060ff */
[----:B------:R-:W-:-:S03]  /*3890*/  PRMT R0, RZ, 0x7610, R0 ;  /* 0x00007610ff007816 */ /* 0x000fc60000000000 */
[----:B------:R0:W-:Y:S01]  /*38a0*/  @!P4 STG.E.U8 desc[UR22][R4.64], R29 ;  /* 0x0000001d0400c986 */ /* 0x0001e2000c101116 */
[----:B------:R-:W-:Y:S05]  /*38b0*/  @P2 BRA `(.L_x_47) ;  /* 0x0000000000042947 */ /* 0x000fea0003800000 */
[----:B------:R0:W5:Y:S02]  /*38c0*/  LDG.E.U8 R0, desc[UR22][R26.64+0x1] ;  /* 0x000001161a007981 */ /* 0x000164000c1e1100 */
.L_x_47:
[----:B------:R-:W-:Y:S05]  /*38d0*/  BSYNC B1 ;  /* 0x0000000000017941 */ /* 0x000fea0003800000 */
.L_x_46:
[----:B-----5:R-:W-:Y:S01]  /*38e0*/  LOP3.LUT R0, R0, 0xff, RZ, 0xc0, !PT ;  /* 0x000000ff00007812 */ /* 0x020fe200078ec0ff */
[----:B------:R-:W-:Y:S01]  /*38f0*/  BSSY B1, `(.L_x_48) ;  /* 0x000000b000017945 */ /* 0x000fe20003800000 */
[----:B------:R-:W-:Y:S02]  /*3900*/  ISETP.LT.OR P3, PT, R28, 0x9, !P0 ;  /* 0x000000091c00780c */ /* 0x000fe40004761670 */
[----:B------:R-:W-:-:S05]  /*3910*/  F2FP.F16.E5M2.UNPACK_B R0, R0 ;  /* 0x00000000ff00723e */ /* 0x000fca00020004ff */
[----:B------:R-:W-:-:S05]  /*3920*/  HADD2.F32 R0, -RZ, R0.H0_H0 ;  /* 0x20000000ff007230 */ /* 0x000fca0000004100 */
[----:B0-----:R-:W-:Y:S01]  /*3930*/  FMUL R29, R0, R11 ;  /* 0x0000000b001d7220 */ /* 0x001fe20000400000 */
[----:B------:R-:W-:-:S03]  /*3940*/  PRMT R0, RZ, 0x7610, R0 ;  /* 0x00007610ff007816 */ /* 0x000fc60000000000 */
[----:B------:R-:W-:-:S05]  /*3950*/  FFMA R29, R142, R10, R29 ;  /* 0x0000000a8e1d7223 */ /* 0x000fca000000001d */
[----:B------:R-:W-:-:S05]  /*3960*/  F2FP.SATFINITE.E5M2.F32.PACK_AB_MERGE_C R29, RZ, R29, RZ ;  /* 0x0000001dff1d723e */ /* 0x000fca00048060ff */
[----:B------:R0:W-:Y:S01]  /*3970*/  @!P2 STG.E.U8 desc[UR22][R4.64+0x1], R29 ;  /* 0x0000011d0400a986 */ /* 0x0001e2000c101116 */
[----:B------:R-:W-:Y:S05]  /*3980*/  @P3 BRA `(.L_x_49) ;  /* 0x0000000000043947 */ /* 0x000fea0003800000 */
[----:B------:R0:W5:Y:S02]  /*3990*/  LDG.E.U8 R0, desc[UR22][R24.64+0x8] ;  /* 0x0000081618007981 */ /* 0x000164000c1e1100 */
.L_x_49:
[----:B------:R-:W-:Y:S05]  /*39a0*/  BSYNC B1 ;  /* 0x0000000000017941 */ /* 0x000fea0003800000 */
.L_x_48:
[----:B-----5:R-:W-:Y:S01]  /*39b0*/  LOP3.LUT R0, R0, 0xff, RZ, 0xc0, !PT ;  /* 0x000000ff00007812 */ /* 0x020fe200078ec0ff */
[----:B------:R-:W-:Y:S01]  /*39c0*/  BSSY B1, `(.L_x_50) ;  /* 0x000000b000017945 */ /* 0x000fe20003800000 */
[----:B------:R-:W-:Y:S02]  /*39d0*/  ISETP.LT.OR P2, PT, R28, 0xa, !P0 ;  /* 0x0000000a1c00780c */ /* 0x000fe40004741670 */
[----:B------:R-:W-:-:S05]  /*39e0*/  F2FP.F16.E5M2.UNPACK_B R0, R0 ;  /* 0x00000000ff00723e */ /* 0x000fca00020004ff */
[----:B------:R-:W-:-:S05]  /*39f0*/  HADD2.F32 R0, -RZ, R0.H0_H0 ;  /* 0x20000000ff007230 */ /* 0x000fca0000004100 */
[----:B------:R-:W-:-:S04]  /*3a00*/  FMUL R0, R0, R11 ;  /* 0x0000000b00007220 */ /* 0x000fc80000400000 */
[----:B------:R-:W-:-:S05]  /*3a10*/  FFMA R0, R141, R10, R0 ;  /* 0x0000000a8d007223 */ /* 0x000fca0000000000 */
[----:B0-----:R-:W-:Y:S02]  /*3a20*/  F2FP.SATFINITE.E5M2.F32.PACK_AB_MERGE_C R29, RZ, R0, RZ ;  /* 0x00000000ff1d723e */ /* 0x001fe400048060ff */
[----:B------:R-:W-:-:S03]  /*3a30*/  PRMT R0, RZ, 0x7610, R0 ;  /* 0x00007610ff007816 */ /* 0x000fc60000000000 */
[----:B------:R0:W-:Y:S01]  /*3a40*/  @!P3 STG.E.U8 desc[UR22][R12.64+0x8], R29 ;  /* 0x0000081d0c00b986 */ /* 0x0001e2000c101116 */
[----:B------:R-:W-:Y:S05]  /*3a50*/  @P2 BRA `(.L_x_51) ;  /* 0x0000000000042947 */ /* 0x000fea0003800000 */
[----:B------:R0:W5:Y:S02]  /*3a60*/  LDG.E.U8 R0, desc[UR22][R24.64+0x9] ;  /* 0x0000091618007981 */ /* 0x000164000c1e1100 */
.L_x_51:
[----:B------:R-:W-:Y:S05]  /*3a70*/  BSYNC B1 ;  /* 0x0000000000017941 */ /* 0x000fea0003800000 */
.L_x_50:
        /* <DEDUP_REMOVED lines=12> */
.L_x_53:
[----:B------:R-:W-:Y:S05]  /*3b40*/  BSYNC B1 ;  /* 0x0000000000017941 */ /* 0x000fea0003800000 */
.L_x_52:
        /* <DEDUP_REMOVED lines=12> */
.L_x_55:
[----:B------:R-:W-:Y:S05]  /*3c10*/  BSYNC B1 ;  /* 0x0000000000017941 */ /* 0x000fea0003800000 */
.L_x_54:
        /* <DEDUP_REMOVED lines=12> */
.L_x_57:
[----:B------:R-:W-:Y:S05]  /*3ce0*/  BSYNC B1 ;  /* 0x0000000000017941 */ /* 0x000fea0003800000 */
.L_x_56:
        /* <DEDUP_REMOVED lines=12> */
.L_x_59:
[----:B------:R-:W-:Y:S05]  /*3db0*/  BSYNC B1 ;  /* 0x0000000000017941 */ /* 0x000fea0003800000 */
.L_x_58:
        /* <DEDUP_REMOVED lines=12> */
.L_x_61:
[----:B------:R-:W-:Y:S05]  /*3e80*/  BSYNC B1 ;  /* 0x0000000000017941 */ /* 0x000fea0003800000 */
.L_x_60:
        /* <DEDUP_REMOVED lines=12> */
.L_x_63:
[----:B------:R-:W-:Y:S05]  /*3f50*/  BSYNC B1 ;  /* 0x0000000000017941 */ /* 0x000fea0003800000 */
.L_x_62:
        /* <DEDUP_REMOVED lines=12> */
.L_x_65:
[----:B------:R-:W-:Y:S05]  /*4020*/  BSYNC B1 ;  /* 0x0000000000017941 */ /* 0x000fea0003800000 */
.L_x_64:
        /* <DEDUP_REMOVED lines=12> */
.L_x_67:
[----:B------:R-:W-:Y:S05]  /*40f0*/  BSYNC B1 ;  /* 0x0000000000017941 */ /* 0x000fea0003800000 */
.L_x_66:
        /* <DEDUP_REMOVED lines=12> */
.L_x_69:
[----:B------:R-:W-:Y:S05]  /*41c0*/  BSYNC B1 ;  /* 0x0000000000017941 */ /* 0x000fea0003800000 */
.L_x_68:
        /* <DEDUP_REMOVED lines=12> */
.L_x_71:
[----:B------:R-:W-:Y:S05]  /*4290*/  BSYNC B1 ;  /* 0x0000000000017941 */ /* 0x000fea0003800000 */
.L_x_70:
        /* <DEDUP_REMOVED lines=12> */
.L_x_73:
[----:B------:R-:W-:Y:S05]  /*4360*/  BSYNC B1 ;  /* 0x0000000000017941 */ /* 0x000fea0003800000 */
.L_x_72:
        /* <DEDUP_REMOVED lines=12> */
.L_x_75:
[----:B------:R-:W-:Y:S05]  /*4430*/  BSYNC B1 ;  /* 0x0000000000017941 */ /* 0x000fea0003800000 */
.L_x_74:
        /* <DEDUP_REMOVED lines=12> */
.L_x_77:
[----:B------:R-:W-:Y:S05]  /*4500*/  BSYNC B1 ;  /* 0x0000000000017941 */ /* 0x000fea0003800000 */
.L_x_76:
        /* <DEDUP_REMOVED lines=12> */
.L_x_79:
[----:B------:R-:W-:Y:S05]  /*45d0*/  BSYNC B1 ;  /* 0x0000000000017941 */ /* 0x000fea0003800000 */
.L_x_78:
        /* <DEDUP_REMOVED lines=12> */
.L_x_81:
[----:B------:R-:W-:Y:S05]  /*46a0*/  BSYNC B1 ;  /* 0x0000000000017941 */ /* 0x000fea0003800000 */
.L_x_80:
        /* <DEDUP_REMOVED lines=12> */
.L_x_83:
[----:B------:R-:W-:Y:S05]  /*4770*/  BSYNC B1 ;  /* 0x0000000000017941 */ /* 0x000fea0003800000 */
.L_x_82:
        /* <DEDUP_REMOVED lines=12> */
.L_x_85:
[----:B------:R-:W-:Y:S05]  /*4840*/  BSYNC B1 ;  /* 0x0000000000017941 */ /* 0x000fea0003800000 */
.L_x_84:
        /* <DEDUP_REMOVED lines=12> */
.L_x_87:
[----:B------:R-:W-:Y:S05]  /*4910*/  BSYNC B1 ;  /* 0x0000000000017941 */ /* 0x000fea0003800000 */
.L_x_86:
        /* <DEDUP_REMOVED lines=12> */
.L_x_89:
[----:B------:R-:W-:Y:S05]  /*49e0*/  BSYNC B1 ;  /* 0x0000000000017941 */ /* 0x000fea0003800000 */
.L_x_88:
        /* <DEDUP_REMOVED lines=12> */
.L_x_91:
[----:B------:R-:W-:Y:S05]  /*4ab0*/  BSYNC B1 ;  /* 0x0000000000017941 */ /* 0x000fea0003800000 */
.L_x_90:
        /* <DEDUP_REMOVED lines=12> */
.L_x_93:
[----:B------:R-:W-:Y:S05]  /*4b80*/  BSYNC B1 ;  /* 0x0000000000017941 */ /* 0x000fea0003800000 */
.L_x_92:
        /* <DEDUP_REMOVED lines=12> */
.L_x_95:
[----:B------:R-:W-:Y:S05]  /*4c50*/  BSYNC B1 ;  /* 0x0000000000017941 */ /* 0x000fea0003800000 */
.L_x_94:
        /* <DEDUP_REMOVED lines=12> */
.L_x_97:
[----:B------:R-:W-:Y:S05]  /*4d20*/  BSYNC B1 ;  /* 0x0000000000017941 */ /* 0x000fea0003800000 */
.L_x_96:
        /* <DEDUP_REMOVED lines=12> */
.L_x_99:
[----:B------:R-:W-:Y:S05]  /*4df0*/  BSYNC B1 ;  /* 0x0000000000017941 */ /* 0x000fea0003800000 */
.L_x_98:
        /* <DEDUP_REMOVED lines=12> */
.L_x_101:
[----:B------:R-:W-:Y:S05]  /*4ec0*/  BSYNC B1 ;  /* 0x0000000000017941 */ /* 0x000fea0003800000 */
.L_x_100:
        /* <DEDUP_REMOVED lines=12> */
.L_x_103:
[----:B------:R-:W-:Y:S05]  /*4f90*/  BSYNC B1 ;  /* 0x0000000000017941 */ /* 0x000fea0003800000 */
.L_x_102:
        /* <DEDUP_REMOVED lines=12> */
.L_x_105:
[----:B------:R-:W-:Y:S05]  /*5060*/  BSYNC B1 ;  /* 0x0000000000017941 */ /* 0x000fea0003800000 */
.L_x_104:
        /* <DEDUP_REMOVED lines=12> */
.L_x_107:
[----:B------:R-:W-:Y:S05]  /*5130*/  BSYNC B1 ;  /* 0x0000000000017941 */ /* 0x000fea0003800000 */
.L_x_106:
        /* <DEDUP_REMOVED lines=12> */
.L_x_109:
[----:B------:R-:W-:Y:S05]  /*5200*/  BSYNC B1 ;  /* 0x0000000000017941 */ /* 0x000fea0003800000 */
.L_x_108:
        /* <DEDUP_REMOVED lines=12> */
.L_x_111:
[----:B------:R-:W-:Y:S05]  /*52d0*/  BSYNC B1 ;  /* 0x0000000000017941 */ /* 0x000fea0003800000 */
.L_x_110:
        /* <DEDUP_REMOVED lines=12> */
.L_x_113:
[----:B------:R-:W-:Y:S05]  /*53a0*/  BSYNC B1 ;  /* 0x0000000000017941 */ /* 0x000fea0003800000 */
.L_x_112:
        /* <DEDUP_REMOVED lines=12> */
.L_x_115:
[----:B------:R-:W-:Y:S05]  /*5470*/  BSYNC B1 ;  /* 0x0000000000017941 */ /* 0x000fea0003800000 */
.L_x_114:
        /* <DEDUP_REMOVED lines=12> */
.L_x_117:
[----:B------:R-:W-:Y:S05]  /*5540*/  BSYNC B1 ;  /* 0x0000000000017941 */ /* 0x000fea0003800000 */
.L_x_116:
        /* <DEDUP_REMOVED lines=12> */
.L_x_119:
[----:B------:R-:W-:Y:S05]  /*5610*/  BSYNC B1 ;  /* 0x0000000000017941 */ /* 0x000fea0003800000 */
.L_x_118:
        /* <DEDUP_REMOVED lines=12> */
.L_x_121:
[----:B------:R-:W-:Y:S05]  /*56e0*/  BSYNC B1 ;  /* 0x0000000000017941 */ /* 0x000fea0003800000 */
.L_x_120:
        /* <DEDUP_REMOVED lines=12> */
.L_x_123:
[----:B------:R-:W-:Y:S05]  /*57b0*/  BSYNC B1 ;  /* 0x0000000000017941 */ /* 0x000fea0003800000 */
.L_x_122:
        /* <DEDUP_REMOVED lines=12> */
.L_x_125:
[----:B------:R-:W-:Y:S05]  /*5880*/  BSYNC B1 ;  /* 0x0000000000017941 */ /* 0x000fea0003800000 */
.L_x_124:
        /* <DEDUP_REMOVED lines=12> */
.L_x_127:
[----:B------:R-:W-:Y:S05]  /*5950*/  BSYNC B1 ;  /* 0x0000000000017941 */ /* 0x000fea0003800000 */
.L_x_126:
        /* <DEDUP_REMOVED lines=12> */
.L_x_129:
[----:B------:R-:W-:Y:S05]  /*5a20*/  BSYNC B1 ;  /* 0x0000000000017941 */ /* 0x000fea0003800000 */
.L_x_128:
        /* <DEDUP_REMOVED lines=12> */
.L_x_131:
[----:B------:R-:W-:Y:S05]  /*5af0*/  BSYNC B1 ;  /* 0x0000000000017941 */ /* 0x000fea0003800000 */
.L_x_130:
        /* <DEDUP_REMOVED lines=12> */
.L_x_133:
[----:B------:R-:W-:Y:S05]  /*5bc0*/  BSYNC B1 ;  /* 0x0000000000017941 */ /* 0x000fea0003800000 */
.L_x_132:
        /* <DEDUP_REMOVED lines=12> */
.L_x_135:
[----:B------:R-:W-:Y:S05]  /*5c90*/  BSYNC B1 ;  /* 0x0000000000017941 */ /* 0x000fea0003800000 */
.L_x_134:
        /* <DEDUP_REMOVED lines=12> */
.L_x_137:
[----:B------:R-:W-:Y:S05]  /*5d60*/  BSYNC B1 ;  /* 0x0000000000017941 */ /* 0x000fea0003800000 */
.L_x_136:
        /* <DEDUP_REMOVED lines=12> */
.L_x_139:
[----:B------:R-:W-:Y:S05]  /*5e30*/  BSYNC B1 ;  /* 0x0000000000017941 */ /* 0x000fea0003800000 */
.L_x_138:
        /* <DEDUP_REMOVED lines=12> */
.L_x_141:
[----:B------:R-:W-:Y:S05]  /*5f00*/  BSYNC B1 ;  /* 0x0000000000017941 */ /* 0x000fea0003800000 */
.L_x_140:
        /* <DEDUP_REMOVED lines=12> */
.L_x_143:
[----:B------:R-:W-:Y:S05]  /*5fd0*/  BSYNC B1 ;  /* 0x0000000000017941 */ /* 0x000fea0003800000 */
.L_x_142:
        /* <DEDUP_REMOVED lines=12> */
.L_x_145:
[----:B------:R-:W-:Y:S05]  /*60a0*/  BSYNC B1 ;  /* 0x0000000000017941 */ /* 0x000fea0003800000 */
.L_x_144:
        /* <DEDUP_REMOVED lines=12> */
.L_x_147:
[----:B------:R-:W-:Y:S05]  /*6170*/  BSYNC B1 ;  /* 0x0000000000017941 */ /* 0x000fea0003800000 */
.L_x_146:
        /* <DEDUP_REMOVED lines=12> */
.L_x_149:
[----:B------:R-:W-:Y:S05]  /*6240*/  BSYNC B1 ;  /* 0x0000000000017941 */ /* 0x000fea0003800000 */
.L_x_148:
        /* <DEDUP_REMOVED lines=12> */
.L_x_151:
[----:B------:R-:W-:Y:S05]  /*6310*/  BSYNC B1 ;  /* 0x0000000000017941 */ /* 0x000fea0003800000 */
.L_x_150:
        /* <DEDUP_REMOVED lines=12> */
.L_x_153:
[----:B------:R-:W-:Y:S05]  /*63e0*/  BSYNC B1 ;  /* 0x0000000000017941 */ /* 0x000fea0003800000 */
.L_x_152:
        /* <DEDUP_REMOVED lines=12> */
.L_x_155:
[----:B------:R-:W-:Y:S05]  /*64b0*/  BSYNC B1 ;  /* 0x0000000000017941 */ /* 0x000fea0003800000 */
.L_x_154:
        /* <DEDUP_REMOVED lines=12> */
.L_x_157:
[----:B------:R-:W-:Y:S05]  /*6580*/  BSYNC B1 ;  /* 0x0000000000017941 */ /* 0x000fea0003800000 */
.L_x_156:
        /* <DEDUP_REMOVED lines=12> */
.L_x_159:
[----:B------:R-:W-:Y:S05]  /*6650*/  BSYNC B1 ;  /* 0x0000000000017941 */ /* 0x000fea0003800000 */
.L_x_158:
        /* <DEDUP_REMOVED lines=12> */
.L_x_161:
[----:B------:R-:W-:Y:S05]  /*6720*/  BSYNC B1 ;  /* 0x0000000000017941 */ /* 0x000fea0003800000 */
.L_x_160:
        /* <DEDUP_REMOVED lines=12> */
.L_x_163:
[----:B------:R-:W-:Y:S05]  /*67f0*/  BSYNC B1 ;  /* 0x0000000000017941 */ /* 0x000fea0003800000 */
.L_x_162:
        /* <DEDUP_REMOVED lines=12> */
.L_x_165:
[----:B------:R-:W-:Y:S05]  /*68c0*/  BSYNC B1 ;  /* 0x0000000000017941 */ /* 0x000fea0003800000 */
.L_x_164:
[----:B-----5:R-:W-:Y:S01]  /*68d0*/  LOP3.LUT R0, R0, 0xff, RZ, 0xc0, !PT ;  /* 0x000000ff00007812 */ /* 0x020fe200078ec0ff */
[----:B------:R-:W-:Y:S01]  /*68e0*/  BSSY B1, `(.L_x_166) ;  /* 0x000000b000017945 */ /* 0x000fe20003800000 */
[----:B------:R-:W-:Y:S02]  /*68f0*/  ISETP.LT.OR P1, PT, R28, 0x7a, !P1 ;  /* 0x0000007a1c00780c */ /* 0x000fe40004f21670 */
[----:B------:R-:W-:-:S05]  /*6900*/  F2FP.F16.E5M2.UNPACK_B R0, R0 ;  /* 0x00000000ff00723e */ /* 0x000fca00020004ff */
[----:B------:R-:W-:-:S05]  /*6910*/  HADD2.F32 R0, -RZ, R0.H0_H0 ;  /* 0x20000000ff007230 */ /* 0x000fca0000004100 */
[----:B------:R-:W-:-:S04]  /*6920*/  FMUL R0, R0, R11 ;  /* 0x0000000b00007220 */ /* 0x000fc80000400000 */
[----:B------:R-:W-:-:S05]  /*6930*/  FFMA R0, R21, R10, R0 ;  /* 0x0000000a15007223 */ /* 0x000fca0000000000 */
[----:B0-2---:R-:W-:Y:S02]  /*6940*/  F2FP.SATFINITE.E5M2.F32.PACK_AB_MERGE_C R13, RZ, R0, RZ ;  /* 0x00000000ff0d723e */ /* 0x005fe400048060ff */
[----:B------:R-:W-:-:S03]  /*6950*/  PRMT R0, RZ, 0x7610, R0 ;  /* 0x00007610ff007816 */ /* 0x000fc60000000000 */
[----:B------:R0:W-:Y:S01]  /*6960*/  @!P2 STG.E.U8 desc[UR22][R4.64+0x78], R13 ;  /* 0x0000780d0400a986 */ /* 0x0001e2000c101116 */
[----:B------:R-:W-:Y:S05]  /*6970*/  @P1 BRA `(.L_x_167) ;  /* 0x0000000000041947 */ /* 0x000fea0003800000 */
[----:B------:R2:W5:Y:S02]  /*6980*/  LDG.E.U8 R0, desc[UR22][R26.64+0x79] ;  /* 0x000079161a007981 */ /* 0x000564000c1e1100 */
.L_x_167:
[----:B------:R-:W-:Y:S05]  /*6990*/  BSYNC B1 ;  /* 0x0000000000017941 */ /* 0x000fea0003800000 */
.L_x_166:
[----:B------:R-:W-:Y:S05]  /*69a0*/  @P1 BRA `(.L_x_168) ;  /* 0x0000001000281947 */ /* 0x000fea0003800000 */
[----:B-----5:R-:W-:-:S04]  /*69b0*/  LOP3.LUT R0, R0, 0xff, RZ, 0xc0, !PT ;  /* 0x000000ff00007812 */ /* 0x020fc800078ec0ff */
[----:B------:R-:W-:-:S05]  /*69c0*/  F2FP.F16.E5M2.UNPACK_B R0, R0 ;  /* 0x00000000ff00723e */ /* 0x000fca00020004ff */
[----:B------:R-:W-:-:S05]  /*69d0*/  HADD2.F32 R0, -RZ, R0.H0_H0 ;  /* 0x20000000ff007230 */ /* 0x000fca0000004100 */
[----:B0-----:R-:W-:-:S04]  /*69e0*/  FMUL R13, R0, R11 ;  /* 0x0000000b000d7220 */ /* 0x001fc80000400000 */
[----:B------:R-:W-:-:S05]  /*69f0*/  FFMA R13, R20, R10, R13 ;  /* 0x0000000a140d7223 */ /* 0x000fca000000000d */
[----:B------:R-:W-:-:S05]  /*6a00*/  F2FP.SATFINITE.E5M2.F32.PACK_AB_MERGE_C R13, RZ, R13, RZ ;  /* 0x0000000dff0d723e */ /* 0x000fca00048060ff */
[----:B------:R0:W-:Y:S01]  /*6a10*/  STG.E.U8 desc[UR22][R4.64+0x79], R13 ;  /* 0x0000790d04007986 */ /* 0x0001e2000c101116 */
[----:B------:R-:W-:Y:S05]  /*6a20*/  BRA `(.L_x_168) ;  /* 0x0000001000087947 */ /* 0x000fea0003800000 */
.L_x_39:
[C---:B------:R-:W-:Y:S01]  /*6a30*/  ISETP.GE.AND P1, PT, R32.reuse, 0x1, PT ;  /* 0x000000012000780c */ /* 0x040fe20003f26270 */
[-C--:B--2---:R-:W-:Y:S01]  /*6a40*/  FMUL R145, R145, R10.reuse ;  /* 0x0000000a91917220 */ /* 0x084fe20000400000 */
[----:B------:R-:W-:Y:S01]  /*6a50*/  ISETP.GE.AND P0, PT, R32, 0x9, PT ;  /* 0x000000092000780c */ /* 0x000fe20003f06270 */
[-C--:B------:R-:W-:Y:S01]  /*6a60*/  FMUL R144, R144, R10.reuse ;  /* 0x0000000a90907220 */ /* 0x080fe20000400000 */
[C---:B------:R-:W-:Y:S01]  /*6a70*/  ISETP.LT.OR P2, PT, R28.reuse, 0x1, !P1 ;  /* 0x000000011c00780c */ /* 0x040fe20004f41670 */
[-C--:B------:R-:W-:Y:S01]  /*6a80*/  FMUL R143, R143, R10.reuse ;  /* 0x0000000a8f8f7220 */ /* 0x080fe20000400000 */
[----:B------:R-:W-:Y:S01]  /*6a90*/  ISETP.LT.OR P3, PT, R28, 0x2, !P1 ;  /* 0x000000021c00780c */ /* 0x000fe20004f61670 */
[-C--:B------:R-:W-:Y:S01]  /*6aa0*/  FMUL R142, R142, R10.reuse ;  /* 0x0000000a8e8e7220 */ /* 0x080fe20000400000 */
[----:B------:R-:W-:Y:S01]  /*6ab0*/  ISETP.LT.OR P4, PT, R28, 0x1, !P0 ;  /* 0x000000011c00780c */ /* 0x000fe20004781670 */
[-C--:B------:R-:W-:Y:S01]  /*6ac0*/  FMUL R141, R141, R10.reuse ;  /* 0x0000000a8d8d7220 */ /* 0x080fe20000400000 */
[----:B------:R-:W-:Y:S01]  /*6ad0*/  F2FP.SATFINITE.E5M2.F32.PACK_AB_MERGE_C R145, RZ, R145, RZ ;  /* 0x00000091ff91723e */ /* 0x000fe200048060ff */
[----:B------:R-:W-:Y:S01]  /*6ae0*/  FMUL R140, R140, R10 ;  /* 0x0000000a8c8c7220 */ /* 0x000fe20000400000 */
[----:B------:R-:W-:Y:S01]  /*6af0*/  F2FP.SATFINITE.E5M2.F32.PACK_AB_MERGE_C R25, RZ, R144, RZ ;  /* 0x00000090ff19723e */ /* 0x000fe200048060ff */
[-C--:B------:R-:W-:Y:S01]  /*6b00*/  FMUL R139, R139, R10.reuse ;  /* 0x0000000a8b8b7220 */ /* 0x080fe20000400000 */
[----:B------:R-:W-:Y:S01]  /*6b10*/  F2FP.SATFINITE.E5M2.F32.PACK_AB_MERGE_C R143, RZ, R143, RZ ;  /* 0x0000008fff8f723e */ /* 0x000fe200048060ff */
[-C--:B------:R-:W-:Y:S01]  /*6b20*/  FMUL R138, R138, R10.reuse ;  /* 0x0000000a8a8a7220 */ /* 0x080fe20000400000 */
[C---:B------:R-:W-:Y:S01]  /*6b30*/  ISETP.LT.OR P5, PT, R28.reuse, 0x9, !P0 ;  /* 0x000000091c00780c */ /* 0x040fe200047a1670 */
[----:B------:R-:W-:Y:S01]  /*6b40*/  @!P2 STG.E.U8 desc[UR22][R12.64], R145 ;  /* 0x000000910c00a986 */ /* 0x000fe2000c101116 */
[C---:B------:R-:W-:Y:S01]  /*6b50*/  ISETP.LT.OR P2, PT, R28.reuse, 0x2, !P0 ;  /* 0x000000021c00780c */ /* 0x040fe20004741670 */
[-C--:B------:R-:W-:Y:S01]  /*6b60*/  FMUL R137, R137, R10.reuse ;  /* 0x0000000a89897220 */ /* 0x080fe20000400000 */
[C---:B------:R-:W-:Y:S01]  /*6b70*/  ISETP.LT.OR P6, PT, R28.reuse, 0xa, !P0 ;  /* 0x0000000a1c00780c */ /* 0x040fe200047c1670 */
[----:B------:R1:W-:Y:S01]  /*6b80*/  @!P3 STG.E.U8 desc[UR22][R12.64+0x1], R25 ;  /* 0x000001190c00b986 */ /* 0x0003e2000c101116 */
[----:B------:R-:W-:Y:S01]  /*6b90*/  ISETP.LT.OR P3, PT, R28, 0x9, !P1 ;  /* 0x000000091c00780c */ /* 0x000fe20004f61670 */
[-C--:B------:R-:W-:Y:S01]  /*6ba0*/  FMUL R136, R136, R10.reuse ;  /* 0x0000000a88887220 */ /* 0x080fe20000400000 */
[----:B------:R-:W-:Y:S01]  /*6bb0*/  F2FP.SATFINITE.E5M2.F32.PACK_AB_MERGE_C R141, RZ, R141, RZ ;  /* 0x0000008dff8d723e */ /* 0x000fe200048060ff */
[----:B------:R-:W-:Y:S01]  /*6bc0*/  @!P4 STG.E.U8 desc[UR22][R4.64], R143 ;  /* 0x0000008f0400c986 */ /* 0x000fe2000c101116 */
[----:B------:R-:W-:Y:S01]  /*6bd0*/  ISETP.LT.OR P4, PT, R28, 0xa, !P1 ;  /* 0x0000000a1c00780c */ /* 0x000fe20004f81670 */
[----:B------:R-:W-:Y:S01]  /*6be0*/  FMUL R135, R135, R10 ;  /* 0x0000000a87877220 */ /* 0x000fe20000400000 */
[----:B------:R-:W-:Y:S01]  /*6bf0*/  F2FP.SATFINITE.E5M2.F32.PACK_AB_MERGE_C R27, RZ, R140, RZ ;  /* 0x0000008cff1b723e */ /* 0x000fe200048060ff */
[-C--:B------:R-:W-:Y:S01]  /*6c00*/  FMUL R134, R134, R10.reuse ;  /* 0x0000000a86867220 */ /* 0x080fe20000400000 */
[----:B------:R-:W-:Y:S01]  /*6c10*/  F2FP.SATFINITE.E5M2.F32.PACK_AB_MERGE_C R139, RZ, R139, RZ ;  /* 0x0000008bff8b723e */ /* 0x000fe200048060ff */
[----:B------:R-:W-:Y:S01]  /*6c20*/  FMUL R133, R133, R10 ;  /* 0x0000000a85857220 */ /* 0x000fe20000400000 */
[----:B------:R-:W-:Y:S01]  /*6c30*/  F2FP.SATFINITE.E5M2.F32.PACK_AB_MERGE_C R29, RZ, R138, RZ ;  /* 0x0000008aff1d723e */ /* 0x000fe200048060ff */
[----:B------:R-:W-:Y:S01]  /*6c40*/  FMUL R132, R132, R10 ;  /* 0x0000000a84847220 */ /* 0x000fe20000400000 */
[----:B-1----:R-:W-:Y:S01]  /*6c50*/  F2FP.SATFINITE.E5M2.F32.PACK_AB_MERGE_C R25, RZ, R142, RZ ;  /* 0x0000008eff19723e */ /* 0x002fe200048060ff */
[-C--:B------:R-:W-:Y:S01]  /*6c60*/  FMUL R131, R131, R10.reuse ;  /* 0x0000000a83837220 */ /* 0x080fe20000400000 */
[----:B------:R-:W-:Y:S01]  /*6c70*/  F2FP.SATFINITE.E5M2.F32.PACK_AB_MERGE_C R137, RZ, R137, RZ ;  /* 0x00000089ff89723e */ /* 0x000fe200048060ff */
[-C--:B------:R-:W-:Y:S01]  /*6c80*/  FMUL R130, R130, R10.reuse ;  /* 0x0000000a82827220 */ /* 0x080fe20000400000 */
[----:B------:R-:W-:Y:S01]  /*6c90*/  F2FP.SATFINITE.E5M2.F32.PACK_AB_MERGE_C R135, RZ, R135, RZ ;  /* 0x00000087ff87723e */ /* 0x000fe200048060ff */
[----:B------:R1:W-:Y:S01]  /*6ca0*/  @!P2 STG.E.U8 desc[UR22][R4.64+0x1], R25 ;  /* 0x000001190400a986 */ /* 0x0003e2000c101116 */
[C---:B------:R-:W-:Y:S01]  /*6cb0*/  ISETP.LT.OR P2, PT, R28.reuse, 0x19, !P1 ;  /* 0x000000191c00780c */ /* 0x040fe20004f41670 */
[-C--:B------:R-:W-:Y:S01]  /*6cc0*/  FMUL R129, R129, R10.reuse ;  /* 0x0000000a81817220 */ /* 0x080fe20000400000 */
[----:B------:R-:W-:Y:S01]  /*6cd0*/  F2FP.SATFINITE.E5M2.F32.PACK_AB_MERGE_C R133, RZ, R133, RZ ;  /* 0x00000085ff85723e */ /* 0x000fe200048060ff */
[----:B------:R-:W-:Y:S01]  /*6ce0*/  @!P3 STG.E.U8 desc[UR22][R12.64+0x8], R141 ;  /* 0x0000088d0c00b986 */ /* 0x000fe2000c101116 */
[----:B------:R-:W-:Y:S01]  /*6cf0*/  ISETP.LT.OR P3, PT, R28, 0x11, !P1 ;  /* 0x000000111c00780c */ /* 0x000fe20004f61670 */
        /* <DEDUP_REMOVED lines=8> */
[----:B------:R-:W-:Y:S01]  /*6d80*/  FMUL R126, R126, R10 ;  /* 0x0000000a7e7e7220 */ /* 0x000fe20000400000 */
[----:B-1----:R-:W-:Y:S01]  /*6d90*/  F2FP.SATFINITE.E5M2.F32.PACK_AB_MERGE_C R25, RZ, R136, RZ ;  /* 0x00000088ff19723e */ /* 0x002fe200048060ff */
[----:B------:R1:W-:Y:S01]  /*6da0*/  @!P6 STG.E.U8 desc[UR22][R4.64+0x9], R29 ;  /* 0x0000091d0400e986 */ /* 0x0003e2000c101116 */
[----:B------:R-:W-:Y:S01]  /*6db0*/  ISETP.LT.OR P6, PT, R28, 0x12, !P0 ;  /* 0x000000121c00780c */ /* 0x000fe200047c1670 */
[-C--:B------:R-:W-:Y:S01]  /*6dc0*/  FMUL R125, R125, R10.reuse ;  /* 0x0000000a7d7d7220 */ /* 0x080fe20000400000 */
[----:B------:R-:W-:Y:S01]  /*6dd0*/  FMUL R124, R124, R10 ;  /* 0x0000000a7c7c7220 */ /* 0x000fe20000400000 */
[----:B--2---:R-:W-:Y:S01]  /*6de0*/  F2FP.SATFINITE.E5M2.F32.PACK_AB_MERGE_C R27, RZ, R134, RZ ;  /* 0x00000086ff1b723e */ /* 0x004fe200048060ff */
[----:B------:R-:W-:Y:S01]  /*6df0*/  @!P3 STG.E.U8 desc[UR22][R12.64+0x10], R137 ;  /* 0x000010890c00b986 */ /* 0x000fe2000c101116 */
[C---:B------:R-:W-:Y:S01]  /*6e00*/  ISETP.LT.OR P3, PT, R28.reuse, 0x1a, !P1 ;  /* 0x0000001a1c00780c */ /* 0x040fe20004f61670 */
[-C--:B------:R-:W-:Y:S01]  /*6e10*/  FMUL R123, R123, R10.reuse ;  /* 0x0000000a7b7b7220 */ /* 0x080fe20000400000 */
[----:B------:R-:W-:Y:S01]  /*6e20*/  F2FP.SATFINITE.E5M2.F32.PACK_AB_MERGE_C R127, RZ, R127, RZ ;  /* 0x0000007fff7f723e */ /* 0x000fe200048060ff */
[----:B------:R2:W-:Y:S01]  /*6e30*/  @!P4 STG.E.U8 desc[UR22][R12.64+0x11], R25 ;  /* 0x000011190c00c986 */ /* 0x0005e2000c101116 */
[----:B------:R-:W-:Y:S01]  /*6e40*/  ISETP.LT.OR P4, PT, R28, 0x1a, !P0 ;  /* 0x0000001a1c00780c */ /* 0x000fe20004781670 */
[----:B------:R-:W-:Y:S01]  /*6e50*/  FMUL R122, R122, R10 ;  /* 0x0000000a7a7a7220 */ /* 0x000fe20000400000 */
[----:B-1----:R-:W-:Y:S01]  /*6e60*/  F2FP.SATFINITE.E5M2.F32.PACK_AB_MERGE_C R29, RZ, R128, RZ ;  /* 0x00000080ff1d723e */ /* 0x002fe200048060ff */
[----:B------:R-:W-:Y:S01]  /*6e70*/  @!P5 STG.E.U8 desc[UR22][R4.64+0x10], R135 ;  /* 0x000010870400d986 */ /* 0x000fe2000c101116 */
[C---:B------:R-:W-:Y:S01]  /*6e80*/  ISETP.LT.OR P5, PT, R28.reuse, 0x21, !P1 ;  /* 0x000000211c00780c */ /* 0x040fe20004fa1670 */
[-C--:B------:R-:W-:Y:S01]  /*6e90*/  FMUL R121, R121, R10.reuse ;  /* 0x0000000a79797220 */ /* 0x080fe20000400000 */
[----:B------:R-:W-:Y:S01]  /*6ea0*/  F2FP.SATFINITE.E5M2.F32.PACK_AB_MERGE_C R125, RZ, R125, RZ ;  /* 0x0000007dff7d723e */ /* 0x000fe200048060ff */
[----:B------:R1:W-:Y:S01]  /*6eb0*/  @!P6 STG.E.U8 desc[UR22][R4.64+0x11], R27 ;  /* 0x0000111b0400e986 */ /* 0x0003e2000c101116 */
[----:B------:R-:W-:Y:S01]  /*6ec0*/  ISETP.LT.OR P6, PT, R28, 0x22, !P1 ;  /* 0x000000221c00780c */ /* 0x000fe20004fc1670 */
[-C--:B------:R-:W-:Y:S01]  /*6ed0*/  FMUL R120, R120, R10.reuse ;  /* 0x0000000a78787220 */ /* 0x080fe20000400000 */
[----:B------:R-:W-:Y:S01]  /*6ee0*/  F2FP.SATFINITE.E5M2.F32.PACK_AB_MERGE_C R123, RZ, R123, RZ ;  /* 0x0000007bff7b723e */ /* 0x000fe200048060ff */
[----:B------:R-:W-:Y:S01]  /*6ef0*/  @!P2 STG.E.U8 desc[UR22][R12.64+0x18], R133 ;  /* 0x000018850c00a986 */ /* 0x000fe2000c101116 */
[----:B------:R-:W-:Y:S01]  /*6f00*/  ISETP.LT.OR P2, PT, R28, 0x19, !P0 ;  /* 0x000000191c00780c */ /* 0x000fe20004741670 */
[----:B------:R-:W-:Y:S01]  /*6f10*/  FMUL R119, R119, R10 ;  /* 0x0000000a77777220 */ /* 0x000fe20000400000 */
[----:B--2---:R-:W-:Y:S01]  /*6f20*/  F2FP.SATFINITE.E5M2.F32.PACK_AB_MERGE_C R25, RZ, R132, RZ ;  /* 0x00000084ff19723e */ /* 0x004fe200048060ff */
[-C--:B------:R-:W-:Y:S01]  /*6f30*/  FMUL R118, R118, R10.reuse ;  /* 0x0000000a76767220 */ /* 0x080fe20000400000 */
[----:B------:R-:W-:Y:S01]  /*6f40*/  F2FP.SATFINITE.E5M2.F32.PACK_AB_MERGE_C R121, RZ, R121, RZ ;  /* 0x00000079ff79723e */ /* 0x000fe200048060ff */
[----:B------:R-:W-:Y:S01]  /*6f50*/  FMUL R117, R117, R10 ;  /* 0x0000000a75757220 */ /* 0x000fe20000400000 */
[----:B------:R-:W-:Y:S01]  /*6f60*/  F2FP.SATFINITE.E5M2.F32.PACK_AB_MERGE_C R119, RZ, R119, RZ ;  /* 0x00000077ff77723e */ /* 0x000fe200048060ff */
[----:B------:R2:W-:Y:S01]  /*6f70*/  @!P3 STG.E.U8 desc[UR22][R12.64+0x19], R25 ;  /* 0x000019190c00b986 */ /* 0x0005e2000c101116 */
[----:B-1----:R-:W-:Y:S01]  /*6f80*/  F2FP.SATFINITE.E5M2.F32.PACK_AB_MERGE_C R27, RZ, R130, RZ ;  /* 0x00000082ff1b723e */ /* 0x002fe200048060ff */
[-C--:B------:R-:W-:Y:S01]  /*6f90*/  FMUL R116, R116, R10.reuse ;  /* 0x0000000a74747220 */ /* 0x080fe20000400000 */
[----:B------:R-:W-:Y:S01]  /*6fa0*/  ISETP.LT.OR P3, PT, R28, 0x21, !P0 ;  /* 0x000000211c00780c */ /* 0x000fe20004761670 */
[-C--:B------:R-:W-:Y:S01]  /*6fb0*/  FMUL R115, R115, R10.reuse ;  /* 0x0000000a73737220 */ /* 0x080fe20000400000 */
[-C--:B------:R-:W-:Y:S01]  /*6fc0*/  FMUL R114, R114, R10.reuse ;  /* 0x0000000a72727220 */ /* 0x080fe20000400000 */
[----:B------:R-:W-:Y:S01]  /*6fd0*/  @!P2 STG.E.U8 desc[UR22][R4.64+0x18], R131 ;  /* 0x000018830400a986 */ /* 0x000fe2000c101116 */
[C---:B------:R-:W-:Y:S01]  /*6fe0*/  ISETP.LT.OR P2, PT, R28.reuse, 0x29, !P0 ;  /* 0x000000291c00780c */ /* 0x040fe20004741670 */
[-C--:B------:R-:W-:Y:S01]  /*6ff0*/  FMUL R113, R113, R10.reuse ;  /* 0x0000000a71717220 */ /* 0x080fe20000400000 */
[----:B------:R-:W-:Y:S01]  /*7000*/  F2FP.SATFINITE.E5M2.F32.PACK_AB_MERGE_C R117, RZ, R117, RZ ;  /* 0x00000075ff75723e */ /* 0x000fe200048060ff */
[----:B------:R1:W-:Y:S01]  /*7010*/  @!P4 STG.E.U8 desc[UR22][R4.64+0x19], R27 ;  /* 0x0000191b0400c986 */ /* 0x0003e2000c101116 */
[----:B------:R-:W-:Y:S01]  /*7020*/  ISETP.LT.OR P4, PT, R28, 0x22, !P0 ;  /* 0x000000221c00780c */ /* 0x000fe20004781670 */
        /* <DEDUP_REMOVED lines=9> */
[----:B------:R-:W-:Y:S01]  /*70c0*/  F2FP.SATFINITE.E5M2.F32.PACK_AB_MERGE_C R113, RZ, R113, RZ ;  /* 0x00000071ff71723e */ /* 0x000fe200048060ff */
[----:B------:R-:W-:Y:S01]  /*70d0*/  @!P3 STG.E.U8 desc[UR22][R4.64+0x20], R127 ;  /* 0x0000207f0400b986 */ /* 0x000fe2000c101116 */
[----:B-1----:R-:W-:Y:S01]  /*70e0*/  F2FP.SATFINITE.E5M2.F32.PACK_AB_MERGE_C R27, RZ, R124, RZ ;  /* 0x0000007cff1b723e */ /* 0x002fe200048060ff */
[-C--:B------:R-:W-:Y:S01]  /*70f0*/  FMUL R109, R109, R10.reuse ;  /* 0x0000000a6d6d7220 */ /* 0x080fe20000400000 */
[C---:B------:R-:W-:Y:S01]  /*7100*/  ISETP.LT.OR P3, PT, R28.reuse, 0x2a, !P0 ;  /* 0x0000002a1c00780c */ /* 0x040fe20004761670 */
[----:B------:R1:W-:Y:S01]  /*7110*/  @!P4 STG.E.U8 desc[UR22][R4.64+0x21], R25 ;  /* 0x000021190400c986 */ /* 0x0003e2000c101116 */
[----:B------:R-:W-:Y:S01]  /*7120*/  ISETP.LT.OR P4, PT, R28, 0x32, !P1 ;  /* 0x000000321c00780c */ /* 0x000fe20004f81670 */
[-C--:B------:R-:W-:Y:S01]  /*7130*/  FMUL R108, R108, R10.reuse ;  /* 0x0000000a6c6c7220 */ /* 0x080fe20000400000 */
[----:B------:R-:W-:Y:S01]  /*7140*/  F2FP.SATFINITE.E5M2.F32.PACK_AB_MERGE_C R111, RZ, R111, RZ ;  /* 0x0000006fff6f723e */ /* 0x000fe200048060ff */
[----:B------:R-:W-:Y:S01]  /*7150*/  @!P5 STG.E.U8 desc[UR22][R12.64+0x28], R125 ;  /* 0x0000287d0c00d986 */ /* 0x000fe2000c101116 */
[C---:B------:R-:W-:Y:S01]  /*7160*/  ISETP.LT.OR P5, PT, R28.reuse, 0x31, !P0 ;  /* 0x000000311c00780c */ /* 0x040fe200047a1670 */
[----:B------:R-:W-:Y:S01]  /*7170*/  FMUL R107, R107, R10 ;  /* 0x0000000a6b6b7220 */ /* 0x000fe20000400000 */
[----:B--2---:R-:W-:Y:S01]  /*7180*/  F2FP.SATFINITE.E5M2.F32.PACK_AB_MERGE_C R29, RZ, R118, RZ ;  /* 0x00000076ff1d723e */ /* 0x004fe200048060ff */
[----:B------:R2:W-:Y:S01]  /*7190*/  @!P6 STG.E.U8 desc[UR22][R12.64+0x29], R27 ;  /* 0x0000291b0c00e986 */ /* 0x0005e2000c101116 */
[----:B------:R-:W-:Y:S01]  /*71a0*/  ISETP.LT.OR P6, PT, R28, 0x32, !P0 ;  /* 0x000000321c00780c */ /* 0x000fe200047c1670 */
[-C--:B------:R-:W-:Y:S01]  /*71b0*/  FMUL R106, R106, R10.reuse ;  /* 0x0000000a6a6a7220 */ /* 0x080fe20000400000 */
[----:B------:R-:W-:Y:S01]  /*71c0*/  F2FP.SATFINITE.E5M2.F32.PACK_AB_MERGE_C R109, RZ, R109, RZ ;  /* 0x0000006dff6d723e */ /* 0x000fe200048060ff */
[----:B------:R-:W-:Y:S01]  /*71d0*/  @!P2 STG.E.U8 desc[UR22][R4.64+0x28], R123 ;  /* 0x0000287b0400a986 */ /* 0x000fe2000c101116 */
[----:B------:R-:W-:Y:S01]  /*71e0*/  ISETP.LT.OR P2, PT, R28, 0x31, !P1 ;  /* 0x000000311c00780c */ /* 0x000fe20004f41670 */
[----:B------:R-:W-:Y:S01]  /*71f0*/  FMUL R105, R105, R10 ;  /* 0x0000000a69697220 */ /* 0x000fe20000400000 */
[----:B-1----:R-:W-:Y:S01]  /*7200*/  F2FP.SATFINITE.E5M2.F32.PACK_AB_MERGE_C R25, RZ, R122, RZ ;  /* 0x0000007aff19723e */ /* 0x002fe200048060ff */
[-C--:B------:R-:W-:Y:S01]  /*7210*/  FMUL R104, R104, R10.reuse ;  /* 0x0000000a68687220 */ /* 0x080fe20000400000 */
[-C--:B------:R-:W-:Y:S01]  /*7220*/  FMUL R103, R103, R10.reuse ;  /* 0x0000000a67677220 */ /* 0x080fe20000400000 */
[----:B------:R-:W-:Y:S01]  /*7230*/  F2FP.SATFINITE.E5M2.F32.PACK_AB_MERGE_C R107, RZ, R107, RZ ;  /* 0x0000006bff6b723e */ /* 0x000fe200048060ff */
[----:B------:R-:W-:Y:S01]  /*7240*/  FMUL R102, R102, R10 ;  /* 0x0000000a66667220 */ /* 0x000fe20000400000 */
[----:B--2---:R-:W-:Y:S01]  /*7250*/  F2FP.SATFINITE.E5M2.F32.PACK_AB_MERGE_C R27, RZ, R120, RZ ;  /* 0x00000078ff1b723e */ /* 0x004fe200048060ff */
[----:B------:R1:W-:Y:S01]  /*7260*/  @!P3 STG.E.U8 desc[UR22][R4.64+0x29], R25 ;  /* 0x000029190400b986 */ /* 0x0003e2000c101116 */
        /* <DEDUP_REMOVED lines=9> */
[-C--:B------:R-:W-:Y:S01]  /*7300*/  FMUL R95, R95, R10.reuse ;  /* 0x0000000a5f5f7220 */ /* 0x080fe20000400000 */
[-C--:B------:R-:W-:Y:S01]  /*7310*/  FMUL R98, R98, R10.reuse ;  /* 0x0000000a62627220 */ /* 0x080fe20000400000 */
[----:B------:R-:W-:Y:S01]  /*7320*/  @!P5 STG.E.U8 desc[UR22][R4.64+0x30], R119 ;  /* 0x000030770400d986 */ /* 0x000fe2000c101116 */
[C---:B------:R-:W-:Y:S01]  /*7330*/  ISETP.LT.OR P5, PT, R28.reuse, 0x39, !P0 ;  /* 0x000000391c00780c */ /* 0x040fe200047a1670 */
[----:B------:R-:W-:Y:S01]  /*7340*/  FMUL R99, R99, R10 ;  /* 0x0000000a63637220 */ /* 0x000fe20000400000 */
[----:B-1----:R-:W-:Y:S01]  /*7350*/  F2FP.SATFINITE.E5M2.F32.PACK_AB_MERGE_C R25, RZ, R116, RZ ;  /* 0x00000074ff19723e */ /* 0x002fe200048060ff */
        /* <DEDUP_REMOVED lines=13> */
[C---:B------:R-:W-:Y:S01]  /*7430*/  ISETP.LT.OR P5, PT, R28.reuse, 0x49, !P1 ;  /* 0x000000491c00780c */ /* 0x040fe20004fa1670 */
[----:B------:R-:W-:Y:S01]  /*7440*/  FMUL R89, R89, R10 ;  /* 0x0000000a59597220 */ /* 0x000fe20000400000 */
[----:B-1----:R-:W-:Y:S01]  /*7450*/  F2FP.SATFINITE.E5M2.F32.PACK_AB_MERGE_C R29, RZ, R108, RZ ;  /* 0x0000006cff1d723e */ /* 0x002fe200048060ff */
        /* <DEDUP_REMOVED lines=24> */
[----:B------:R-:W-:Y:S01]  /*75e0*/  FMUL R19, R19, R10 ;  /* 0x0000000a13137220 */ /* 0x000fe20000400000 */
[----:B--2---:R-:W-:Y:S01]  /*75f0*/  F2FP.SATFINITE.E5M2.F32.PACK_AB_MERGE_C R25, RZ, R106, RZ ;  /* 0x0000006aff19723e */ /* 0x004fe200048060ff */
[----:B------:R-:W-:Y:S01]  /*7600*/  @!P5 STG.E.U8 desc[UR22][R12.64+0x48], R109 ;  /* 0x0000486d0c00d986 */ /* 0x000fe2000c101116 */
[----:B------:R-:W-:Y:S01]  /*7610*/  ISETP.LT.OR P5, PT, R28, 0x51, !P1 ;  /* 0x000000511c00780c */ /* 0x000fe20004fa1670 */
[-C--:B------:R-:W-:Y:S01]  /*7620*/  FMUL R18, R18, R10.reuse ;  /* 0x0000000a12127220 */ /* 0x080fe20000400000 */
[-C--:B------:R-:W-:Y:S01]  /*7630*/  FMUL R21, R21, R10.reuse ;  /* 0x0000000a15157220 */ /* 0x080fe20000400000 */
[----:B------:R2:W-:Y:S01]  /*7640*/  @!P6 STG.E.U8 desc[UR22][R12.64+0x49], R29 ;  /* 0x0000491d0c00e986 */ /* 0x0005e2000c101116 */
[----:B------:R-:W-:Y:S01]  /*7650*/  ISETP.LT.OR P6, PT, R28, 0x52, !P1 ;  /* 0x000000521c00780c */ /* 0x000fe20004fc1670 */
[----:B------:R-:W-:Y:S01]  /*7660*/  FMUL R20, R20, R10 ;  /* 0x0000000a14147220 */ /* 0x000fe20000400000 */
[----:B------:R-:W-:Y:S01]  /*7670*/  F2FP.SATFINITE.E5M2.F32.PACK_AB_MERGE_C R91, RZ, R91, RZ ;  /* 0x0000005bff5b723e */ /* 0x000fe200048060ff */
[----:B------:R-:W-:Y:S01]  /*7680*/  @!P3 STG.E.U8 desc[UR22][R4.64+0x48], R107 ;  /* 0x0000486b0400b986 */ /* 0x000fe2000c101116 */
[----:B-1----:R-:W-:-:S02]  /*7690*/  F2FP.SATFINITE.E5M2.F32.PACK_AB_MERGE_C R27, RZ, R104, RZ ;  /* 0x00000068ff1b723e */ /* 0x002fc400048060ff */
[C---:B------:R-:W-:Y:S01]  /*76a0*/  ISETP.LT.OR P3, PT, R28.reuse, 0x52, !P0 ;  /* 0x000000521c00780c */ /* 0x040fe20004761670 */
[----:B------:R1:W-:Y:S01]  /*76b0*/  @!P4 STG.E.U8 desc[UR22][R4.64+0x49], R25 ;  /* 0x000049190400c986 */ /* 0x0003e2000c101116 */
[C---:B------:R-:W-:Y:S02]  /*76c0*/  ISETP.LT.OR P4, PT, R28.reuse, 0x59, !P0 ;  /* 0x000000591c00780c */ /* 0x040fe40004781670 */
[----:B------:R-:W-:Y:S01]  /*76d0*/  F2FP.SATFINITE.E5M2.F32.PACK_AB_MERGE_C R19, RZ, R19, RZ ;  /* 0x00000013ff13723e */ /* 0x000fe200048060ff */
[----:B------:R-:W-:Y:S01]  /*76e0*/  @!P5 STG.E.U8 desc[UR22][R12.64+0x50], R105 ;  /* 0x000050690c00d986 */ /* 0x000fe2000c101116 */
[C---:B------:R-:W-:Y:S02]  /*76f0*/  ISETP.LT.OR P5, PT, R28.reuse, 0x5a, !P0 ;  /* 0x0000005a1c00780c */ /* 0x040fe400047a1670 */
[----:B--2---:R-:W-:Y:S01]  /*7700*/  F2FP.SATFINITE.E5M2.F32.PACK_AB_MERGE_C R29, RZ, R98, RZ ;  /* 0x00000062ff1d723e */ /* 0x004fe200048060ff */
[----:B------:R2:W-:Y:S01]  /*7710*/  @!P6 STG.E.U8 desc[UR22][R12.64+0x51], R27 ;  /* 0x0000511b0c00e986 */ /* 0x0005e2000c101116 */
[----:B------:R-:W-:-:S02]  /*7720*/  ISETP.LT.OR P6, PT, R28, 0x5a, !P1 ;  /* 0x0000005a1c00780c */ /* 0x000fc40004fc1670 */
[----:B------:R-:W-:Y:S01]  /*7730*/  F2FP.SATFINITE.E5M2.F32.PACK_AB_MERGE_C R21, RZ, R21, RZ ;  /* 0x00000015ff15723e */ /* 0x000fe200048060ff */
[----:B------:R-:W-:Y:S01]  /*7740*/  @!P2 STG.E.U8 desc[UR22][R4.64+0x50], R103 ;  /* 0x000050670400a986 */ /* 0x000fe2000c101116 */
[----:B------:R-:W-:Y:S02]  /*7750*/  ISETP.LT.OR P2, PT, R28, 0x59, !P1 ;  /* 0x000000591c00780c */ /* 0x000fe40004f41670 */
[----:B-1----:R-:W-:Y:S02]  /*7760*/  F2FP.SATFINITE.E5M2.F32.PACK_AB_MERGE_C R25, RZ, R102, RZ ;  /* 0x00000066ff19723e */ /* 0x002fe400048060ff */
[----:B--2---:R-:W-:-:S03]  /*7770*/  F2FP.SATFINITE.E5M2.F32.PACK_AB_MERGE_C R27, RZ, R100, RZ ;  /* 0x00000064ff1b723e */ /* 0x004fc600048060ff */
[----:B------:R1:W-:Y:S01]  /*7780*/  @!P3 STG.E.U8 desc[UR22][R4.64+0x51], R25 ;  /* 0x000051190400b986 */ /* 0x0003e2000c101116 */
[----:B------:R-:W-:-:S03]  /*7790*/  ISETP.LT.OR P3, PT, R28, 0x62, !P1 ;  /* 0x000000621c00780c */ /* 0x000fc60004f61670 */
[----:B------:R2:W-:Y:S01]  /*77a0*/  @!P6 STG.E.U8 desc[UR22][R12.64+0x59], R27 ;  /* 0x0000591b0c00e986 */ /* 0x0005e2000c101116 */
[----:B------:R-:W-:-:S03]  /*77b0*/  ISETP.LT.OR P6, PT, R28, 0x69, !P1 ;  /* 0x000000691c00780c */ /* 0x000fc60004fc1670 */
[----:B------:R-:W-:Y:S01]  /*77c0*/  @!P2 STG.E.U8 desc[UR22][R12.64+0x58], R101 ;  /* 0x000058650c00a986 */ /* 0x000fe2000c101116 */
[----:B------:R-:W-:-:S03]  /*77d0*/  ISETP.LT.OR P2, PT, R28, 0x61, !P1 ;  /* 0x000000611c00780c */ /* 0x000fc60004f41670 */
[----:B------:R-:W-:Y:S01]  /*77e0*/  @!P4 STG.E.U8 desc[UR22][R4.64+0x58], R95 ;  /* 0x0000585f0400c986 */ /* 0x000fe2000c101116 */
[C---:B------:R-:W-:Y:S02]  /*77f0*/  ISETP.LT.OR P4, PT, R28.reuse, 0x61, !P0 ;  /* 0x000000611c00780c */ /* 0x040fe40004781670 */
[----:B-1----:R-:W-:Y:S01]  /*7800*/  F2FP.SATFINITE.E5M2.F32.PACK_AB_MERGE_C R25, RZ, R96, RZ ;  /* 0x00000060ff19723e */ /* 0x002fe200048060ff */
[----:B------:R1:W-:Y:S01]  /*7810*/  @!P5 STG.E.U8 desc[UR22][R4.64+0x59], R29 ;  /* 0x0000591d0400d986 */ /* 0x0003e2000c101116 */
[C---:B------:R-:W-:Y:S02]  /*7820*/  ISETP.LT.OR P5, PT, R28.reuse, 0x62, !P0 ;  /* 0x000000621c00780c */ /* 0x040fe400047a1670 */
[----:B--2---:R-:W-:Y:S01]  /*7830*/  F2FP.SATFINITE.E5M2.F32.PACK_AB_MERGE_C R27, RZ, R92, RZ ;  /* 0x0000005cff1b723e */ /* 0x004fe200048060ff */
        /* <DEDUP_REMOVED lines=8> */
[----:B--2---:R-:W-:Y:S02]  /*78c0*/  F2FP.SATFINITE.E5M2.F32.PACK_AB_MERGE_C R25, RZ, R88, RZ ;  /* 0x00000058ff19723e */ /* 0x004fe400048060ff */
[C---:B------:R-:W-:Y:S01]  /*78d0*/  ISETP.LT.OR P5, PT, R28.reuse, 0x71, !P0 ;  /* 0x000000711c00780c */ /* 0x040fe200047a1670 */
[----:B------:R-:W-:Y:S01]  /*78e0*/  @!P6 STG.E.U8 desc[UR22][R12.64+0x68], R89 ;  /* 0x000068590c00e986 */ /* 0x000fe2000c101116 */
[----:B------:R-:W-:-:S03]  /*78f0*/  ISETP.LT.OR P6, PT, R28, 0x71, !P1 ;  /* 0x000000711c00780c */ /* 0x000fc60004fc1670 */
[----:B------:R-:W-:Y:S01]  /*7900*/  @!P2 STG.E.U8 desc[UR22][R12.64+0x69], R29 ;  /* 0x0000691d0c00a986 */ /* 0x000fe2000c101116 */
[----:B------:R-:W-:-:S03]  /*7910*/  ISETP.LT.OR P2, PT, R28, 0x72, !P1 ;  /* 0x000000721c00780c */ /* 0x000fc60004f41670 */
[----:B------:R-:W-:Y:S01]  /*7920*/  @!P3 STG.E.U8 desc[UR22][R4.64+0x68], R93 ;  /* 0x0000685d0400b986 */ /* 0x000fe2000c101116 */
[C---:B------:R-:W-:Y:S02]  /*7930*/  ISETP.LT.OR P3, PT, R28.reuse, 0x79, !P1 ;  /* 0x000000791c00780c */ /* 0x040fe40004f61670 */
[C---:B------:R-:W-:Y:S01]  /*7940*/  ISETP.LT.OR P1, PT, R28.reuse, 0x7a, !P1 ;  /* 0x0000007a1c00780c */ /* 0x040fe20004f21670 */
[----:B------:R2:W-:Y:S01]  /*7950*/  @!P4 STG.E.U8 desc[UR22][R4.64+0x69], R25 ;  /* 0x000069190400c986 */ /* 0x0005e2000c101116 */
[C---:B------:R-:W-:Y:S02]  /*7960*/  ISETP.LT.OR P4, PT, R28.reuse, 0x72, !P0 ;  /* 0x000000721c00780c */ /* 0x040fe40004781670 */
[----:B-1----:R-:W-:Y:S01]  /*7970*/  F2FP.SATFINITE.E5M2.F32.PACK_AB_MERGE_C R27, RZ, R90, RZ ;  /* 0x0000005aff1b723e */ /* 0x002fe200048060ff */
[----:B------:R1:W-:Y:S01]  /*7980*/  @!P6 STG.E.U8 desc[UR22][R12.64+0x70], R23 ;  /* 0x000070170c00e986 */ /* 0x0003e2000c101116 */
[C---:B------:R-:W-:Y:S02]  /*7990*/  ISETP.LT.OR P6, PT, R28.reuse, 0x79, !P0 ;  /* 0x000000791c00780c */ /* 0x040fe400047c1670 */
[----:B------:R-:W-:Y:S01]  /*79a0*/  ISETP.LT.OR P0, PT, R28, 0x7a, !P0 ;  /* 0x0000007a1c00780c */ /* 0x000fe20004701670 */
[----:B------:R3:W-:Y:S01]  /*79b0*/  @!P2 STG.E.U8 desc[UR22][R12.64+0x71], R27 ;  /* 0x0000711b0c00a986 */ /* 0x0007e2000c101116 */
[----:B--2---:R-:W-:-:S03]  /*79c0*/  F2FP.SATFINITE.E5M2.F32.PACK_AB_MERGE_C R25, RZ, R18, RZ ;  /* 0x00000012ff19723e */ /* 0x004fc600048060ff */
[----:B------:R2:W-:Y:S01]  /*79d0*/  @!P5 STG.E.U8 desc[UR22][R4.64+0x70], R91 ;  /* 0x0000705b0400d986 */ /* 0x0005e2000c101116 */
[----:B-1----:R-:W-:Y:S02]  /*79e0*/  F2FP.SATFINITE.E5M2.F32.PACK_AB_MERGE_C R23, RZ, R22, RZ ;  /* 0x00000016ff17723e */ /* 0x002fe400048060ff */
[----:B---3--:R-:W-:-:S03]  /*79f0*/  F2FP.SATFINITE.E5M2.F32.PACK_AB_MERGE_C R27, RZ, R20, RZ ;  /* 0x00000014ff1b723e */ /* 0x008fc600048060ff */
[----:B------:R2:W-:Y:S04]  /*7a00*/  @!P4 STG.E.U8 desc[UR22][R4.64+0x71], R23 ;  /* 0x000071170400c986 */ /* 0x0005e8000c101116 */
[----:B------:R2:W-:Y:S04]  /*7a10*/  @!P3 STG.E.U8 desc[UR22][R12.64+0x78], R19 ;  /* 0x000078130c00b986 */ /* 0x0005e8000c101116 */
[----:B------:R2:W-:Y:S04]  /*7a20*/  @!P1 STG.E.U8 desc[UR22][R12.64+0x79], R25 ;  /* 0x000079190c009986 */ /* 0x0005e8000c101116 */
[----:B------:R2:W-:Y:S04]  /*7a30*/  @!P6 STG.E.U8 desc[UR22][R4.64+0x78], R21 ;  /* 0x000078150400e986 */ /* 0x0005e8000c101116 */
[----:B------:R2:W-:Y:S02]  /*7a40*/  @!P0 STG.E.U8 desc[UR22][R4.64+0x79], R27 ;  /* 0x0000791b04008986 */ /* 0x0005e4000c101116 */
.L_x_168:
[----:B------:R-:W-:Y:S05]  /*7a50*/  BSYNC B0 ;  /* 0x0000000000007941 */ /* 0x000fea0003800000 */
.L_x_38:
[----:B0-2---:R-:W-:Y:S01]  /*7a60*/  IMAD.U32 R4, RZ, RZ, UR20 ;  /* 0x00000014ff047e24 */ /* 0x005fe2000f8e00ff */
[----:B------:R-:W-:Y:S01]  /*7a70*/  ULDC.64 UR4, c[0x0][0x650] ;  /* 0x0001940000047ab9 */ /* 0x000fe20000000a00 */
[----:B-----5:R-:W-:Y:S01]  /*7a80*/  IMAD.U32 R0, RZ, RZ, UR13 ;  /* 0x0000000dff007e24 */ /* 0x020fe2000f8e00ff */
[----:B------:R0:W-:Y:S01]  /*7a90*/  SYNCS.ARRIVE.TRANS64.A1T0 RZ, [R16+UR32], RZ ;  /* 0x000000ff10ff79a7 */ /* 0x0001e20008100020 */
[----:B------:R-:W-:Y:S01]  /*7aa0*/  IMAD.U32 R5, RZ, RZ, UR21 ;  /* 0x00000015ff057e24 */ /* 0x000fe2000f8e00ff */
[C---:B------:R-:W-:Y:S01]  /*7ab0*/  LEA R2, P0, R4.reuse, R2, 0x1 ;  /* 0x0000000204027211 */ /* 0x040fe200078008ff */
[----:B------:R-:W-:Y:S01]  /*7ac0*/  IMAD.MOV.U32 R5, RZ, RZ, -0x1 ;  /* 0xffffffffff057424 */ /* 0x000fe200078e00ff */
[----:B----4-:R-:W-:Y:S02]  /*7ad0*/  PRMT R12, RZ, 0x7610, R12 ;  /* 0x00007610ff0c7816 */ /* 0x010fe4000000000c */
[----:B------:R-:W-:Y:S01]  /*7ae0*/  LEA.HI.X R3, R4, R3, R0, 0x1, P0 ;  /* 0x0000000304037211 */ /* 0x000fe200000f0c00 */
[----:B------:R-:W-:Y:S01]  /*7af0*/  IMAD.MOV.U32 R4, RZ, RZ, -0x1 ;  /* 0xffffffffff047424 */ /* 0x000fe200078e00ff */
[----:B------:R-:W-:Y:S01]  /*7b00*/  ISETP.GE.U32.AND P0, PT, R2, UR4, PT ;  /* 0x0000000402007c0c */ /* 0x000fe2000bf06070 */
[----:B------:R-:W-:-:S03]  /*7b10*/  IMAD.MOV.U32 R0, RZ, RZ, -0x1 ;  /* 0xffffffffff007424 */ /* 0x000fc600078e00ff */
[----:B------:R-:W-:-:S13]  /*7b20*/  ISETP.GE.U32.AND.EX P0, PT, R3, UR5, PT, P0 ;  /* 0x0000000503007c0c */ /* 0x000fda000bf06100 */
[----:B0-----:R-:W-:Y:S05]  /*7b30*/  @P0 BRA `(.L_x_169) ;  /* 0x0000000400880947 */ /* 0x001fea0003800000 */
[----:B------:R-:W0:Y:S01]  /*7b40*/  S2UR UR12, SR_CTAID.X ;  /* 0x00000000000c79c3 */ /* 0x000e220000002500 */
[----:B------:R-:W-:Y:S01]  /*7b50*/  ULDC.64 UR4, c[0x0][0x628] ;  /* 0x00018a0000047ab9 */ /* 0x000fe20000000a00 */
[----:B------:R-:W-:Y:S01]  /*7b60*/  ULDC UR6, c[0x0][0x150] ;  /* 0x0000540000067ab9 */ /* 0x000fe20000000800 */
[----:B------:R-:W-:Y:S01]  /*7b70*/  ISETP.NE.U32.AND P0, PT, RZ, UR4, PT ;  /* 0x00000004ff007c0c */ /* 0x000fe2000bf05070 */
[----:B------:R-:W-:Y:S01]  /*7b80*/  ULDC UR26, c[0x0][0x630] ;  /* 0x00018c00001a7ab9 */ /* 0x000fe20000000800 */
[C---:B------:R-:W-:Y:S01]  /*7b90*/  R2UR UR27, R2.reuse ;  /* 0x00000000021b72ca */ /* 0x040fe200000e0000 */
[----:B------:R-:W-:Y:S01]  /*7ba0*/  ULDC UR29, c[0x0][0x154] ;  /* 0x00005500001d7ab9 */ /* 0x000fe20000000800 */
[----:B------:R-:W-:Y:S01]  /*7bb0*/  ISETP.NE.AND.EX P0, PT, RZ, UR5, PT, P0 ;  /* 0x00000005ff007c0c */ /* 0x000fe2000bf05300 */
[----:B------:R-:W2:Y:S01]  /*7bc0*/  S2UR UR33, SR_CTAID.Y ;  /* 0x00000000002179c3 */ /* 0x000ea20000002600 */
[----:B------:R-:W-:Y:S02]  /*7bd0*/  R2UR UR28, R3 ;  /* 0x00000000031c72ca */ /* 0x000fe400000e0000 */
[----:B------:R-:W-:-:S02]  /*7be0*/  R2UR UR24, R2 ;  /* 0x00000000021872ca */ /* 0x000fc400000e0000 */
[----:B------:R-:W-:Y:S02]  /*7bf0*/  R2UR UR25, R3 ;  /* 0x00000000031972ca */ /* 0x000fe400000e0000 */
[----:B0-----:R-:W-:-:S05]  /*7c00*/  I2FP.F32.U32 R0, UR12 ;  /* 0x0000000c00007c45 */ /* 0x001fca0008201000 */
[----:B------:R-:W-:-:S04]  /*7c10*/  FMUL R0, R0, UR6 ;  /* 0x0000000600007c20 */ /* 0x000fc80008400000 */
[----:B------:R0:W4:Y:S01]  /*7c20*/  F2I.U32.TRUNC.NTZ R4, R0 ;  /* 0x0000000000047305 */ /* 0x000122000020f000 */
[----:B--2---:R-:W-:Y:S05]  /*7c30*/  @!P0 BRA `(.L_x_170) ;  /* 0x0000000000308947 */ /* 0x004fea0003800000 */
        /* <DEDUP_REMOVED lines=12> */
.L_x_170:
[----:B------:R-:W-:Y:S01]  /*7d00*/  USHF.R.U64 UR6, UR24, UR26, UR25 ;  /* 0x0000001a18067299 */ /* 0x000fe20008001219 */
[----:B0-----:R-:W-:Y:S01]  /*7d10*/  I2FP.F32.U32 R0, UR33 ;  /* 0x0000002100007c45 */ /* 0x001fe20008201000 */
[----:B------:R-:W-:Y:S01]  /*7d20*/  USHF.R.U32.HI UR4, URZ, UR26, UR25 ;  /* 0x0000001a3f047299 */ /* 0x000fe20008011619 */
[----:B----4-:R-:W-:Y:S01]  /*7d30*/  R2UR UR26, R4 ;  /* 0x00000000041a72ca */ /* 0x010fe200000e0000 */
[----:B------:R-:W-:Y:S02]  /*7d40*/  UIADD3 UR18, UP0, URZ, -UR6, URZ ;  /* 0x800000063f127290 */ /* 0x000fe4000ff1e03f */
[----:B------:R-:W-:Y:S01]  /*7d50*/  FMUL R0, R0, UR29 ;  /* 0x0000001d00007c20 */ /* 0x000fe20008400000 */
[----:B------:R-:W-:Y:S01]  /*7d60*/  ULDC.64 UR24, c[0x0][0x620] ;  /* 0x0001880000187ab9 */ /* 0x000fe20000000a00 */
[----:B------:R-:W-:Y:S01]  /*7d70*/  UIADD3.X UR4, URZ, ~UR4, URZ, UP0, !UPT ;  /* 0x800000043f047290 */ /* 0x000fe200087fe43f */
[----:B------:R-:W-:Y:S01]  /*7d80*/  UMOV UR16, UR27 ;  /* 0x0000001b00107c82 */ /* 0x000fe20008000000 */
[----:B------:R-:W-:-:S02]  /*7d90*/  UMOV UR17, UR28 ;  /* 0x0000001c00117c82 */ /* 0x000fc40008000000 */
[----:B------:R-:W0:Y:S01]  /*7da0*/  F2I.U32.TRUNC.NTZ R0, R0 ;  /* 0x0000000000007305 */ /* 0x000e22000020f000 */
[----:B------:R-:W-:Y:S02]  /*7db0*/  UIMAD UR4, UR4, UR24, URZ ;  /* 0x00000018040472a4 */ /* 0x000fe4000f8e023f */
[----:B------:R-:W-:Y:S02]  /*7dc0*/  UIMAD.WIDE.U32 UR16, UR18, UR24, UR16 ;  /* 0x00000018121072a5 */ /* 0x000fe4000f8e0010 */
[----:B------:R-:W-:Y:S01]  /*7dd0*/  UIMAD UR18, UR18, UR25, UR4 ;  /* 0x00000019121272a4 */ /* 0x000fe2000f8e0204 */
[----:B------:R-:W-:Y:S01]  /*7de0*/  ULDC UR19, c[0x0][0x618] ;  /* 0x0001860000137ab9 */ /* 0x000fe20000000800 */
[----:B------:R-:W-:Y:S02]  /*7df0*/  ULDC UR36, c[0x0][0x658] ;  /* 0x0001960000247ab9 */ /* 0x000fe40000000800 */
[----:B------:R-:W-:Y:S01]  /*7e00*/  UIADD3 UR18, UR17, UR18, URZ ;  /* 0x0000001211127290 */ /* 0x000fe2000fffe03f */
[----:B------:R-:W-:Y:S01]  /*7e10*/  UMOV UR24, 0xffffffff ;  /* 0xffffffff00187882 */ /* 0x000fe20000000000 */
[----:B------:R-:W-:Y:S01]  /*7e20*/  ULDC.64 UR4, c[0x0][0x640] ;  /* 0x0001900000047ab9 */ /* 0x000fe20000000a00 */
[----:B------:R-:W-:Y:S01]  /*7e30*/  USHF.L.U32 UR25, UR24, UR36, URZ ;  /* 0x0000002418197299 */ /* 0x000fe2000800063f */
[----:B------:R-:W-:Y:S01]  /*7e40*/  ISETP.NE.U32.AND P0, PT, RZ, UR4, PT ;  /* 0x00000004ff007c0c */ /* 0x000fe2000bf05070 */
[----:B------:R-:W-:Y:S01]  /*7e50*/  USHF.R.U64 UR16, UR16, UR19, UR18 ;  /* 0x0000001310107299 */ /* 0x000fe20008001212 */
[----:B0-----:R-:W-:Y:S01]  /*7e60*/  R2UR UR28, R0 ;  /* 0x00000000001c72ca */ /* 0x001fe200000e0000 */
[----:B------:R-:W-:Y:S01]  /*7e70*/  USHF.R.U32.HI UR18, URZ, UR19, UR18 ;  /* 0x000000133f127299 */ /* 0x000fe20008011612 */
[----:B------:R-:W-:Y:S01]  /*7e80*/  ISETP.NE.AND.EX P0, PT, RZ, UR5, PT, P0 ;  /* 0x00000005ff007c0c */ /* 0x000fe2000bf05300 */
[----:B------:R-:W-:Y:S01]  /*7e90*/  ULDC UR29, c[0x0][0x608] ;  /* 0x00018200001d7ab9 */ /* 0x000fe20000000800 */
[----:B------:R-:W-:-:S02]  /*7ea0*/  ULOP3.LUT UR37, URZ, UR25, URZ, 0x33, !UPT ;  /* 0x000000193f257292 */ /* 0x000fc4000f8e333f */
[----:B------:R-:W-:Y:S02]  /*7eb0*/  USHF.R.U64 UR25, UR16, UR29, UR18 ;  /* 0x0000001d10197299 */ /* 0x000fe40008001212 */
[----:B------:R-:W-:Y:S01]  /*7ec0*/  USHF.R.U32.HI UR18, URZ, UR29, UR18 ;  /* 0x0000001d3f127299 */ /* 0x000fe20008011612 */
[----:B------:R-:W-:Y:S01]  /*7ed0*/  UMOV UR34, 0x1 ;  /* 0x0000000100227882 */ /* 0x000fe20000000000 */
[----:B------:R-:W-:Y:S02]  /*7ee0*/  UIADD3 UR26, -UR26, URZ, URZ ;  /* 0x0000003f1a1a7290 */ /* 0x000fe4000fffe13f */
[----:B------:R-:W-:Y:S02]  /*7ef0*/  USHF.L.U32 UR24, UR34, UR36, URZ ;  /* 0x0000002422187299 */ /* 0x000fe4000800063f */
[----:B------:R-:W-:Y:S01]  /*7f00*/  USHF.R.U64 UR34, UR25, UR36, UR18 ;  /* 0x0000002419227299 */ /* 0x000fe20008001212 */
[----:B------:R-:W-:Y:S01]  /*7f10*/  ULDC UR27, c[0x0][0x144] ;  /* 0x00005100001b7ab9 */ /* 0x000fe20000000800 */
[----:B------:R-:W-:Y:S01]  /*7f20*/  ULDC UR15, c[0x0][0x600] ;  /* 0x00018000000f7ab9 */ /* 0x000fe20000000800 */
[----:B------:R-:W-:-:S02]  /*7f30*/  UIADD3 UR35, -UR28, URZ, URZ ;  /* 0x0000003f1c237290 */ /* 0x000fc4000fffe13f */
[----:B------:R-:W-:Y:S02]  /*7f40*/  USHF.R.U32.HI UR29, URZ, UR36, UR18 ;  /* 0x000000243f1d7299 */ /* 0x000fe40008011612 */
[----:B------:R-:W-:Y:S02]  /*7f50*/  UIADD3 UR17, UR15, -0x1, URZ ;  /* 0xffffffff0f117890 */ /* 0x000fe4000fffe03f */
[----:B------:R-:W-:Y:S01]  /*7f60*/  UIMAD UR36, UR27, UR26, UR12 ;  /* 0x0000001a1b2472a4 */ /* 0x000fe2000f8e020c */
[----:B------:R-:W-:Y:S01]  /*7f70*/  ULDC UR40, c[0x0][0x148] ;  /* 0x0000520000287ab9 */ /* 0x000fe20000000800 */
[----:B------:R-:W-:Y:S01]  /*7f80*/  ULDC UR38, c[0x0][0x648] ;  /* 0x0001920000267ab9 */ /* 0x000fe20000000800 */
[----:B------:R-:W-:Y:S01]  /*7f90*/  ULDC UR39, c[0x0][0x638] ;  /* 0x00018e0000277ab9 */ /* 0x000fe20000000800 */
[----:B------:R-:W-:Y:S01]  /*7fa0*/  UMOV UR28, UR34 ;  /* 0x00000022001c7c82 */ /* 0x000fe20008000000 */
[----:B------:R-:W-:Y:S07]  /*7fb0*/  @!P0 BRA `(.L_x_171) ;  /* 0x0000000000288947 */ /* 0x000fee0003800000 */
        /* <DEDUP_REMOVED lines=10> */
.L_x_171:
[----:B------:R-:W-:Y:S01]  /*8060*/  USHF.R.U64 UR4, UR28, UR38, UR29 ;  /* 0x000000261c047299 */ /* 0x000fe2000800121d */
[----:B------:R-:W-:Y:S01]  /*8070*/  IMAD.MOV.U32 R12, RZ, RZ, 0x1 ;  /* 0x00000001ff0c7424 */ /* 0x000fe200078e00ff */
[----:B------:R-:W-:Y:S01]  /*8080*/  ULOP3.LUT UR25, UR25, UR37, URZ, 0xc0, !UPT ;  /* 0x0000002519197292 */ /* 0x000fe2000f8ec03f */
[----:B------:R-:W-:Y:S01]  /*8090*/  IMAD.U32 R0, RZ, RZ, UR6 ;  /* 0x00000006ff007e24 */ /* 0x000fe2000f8e00ff */
[----:B------:R-:W-:Y:S02]  /*80a0*/  UIADD3 UR5, -UR4, URZ, URZ ;  /* 0x0000003f04057290 */ /* 0x000fe4000fffe13f */
[----:B------:R-:W-:Y:S02]  /*80b0*/  @UP2 UIMAD UR36, UR40, UR35, UR33 ;  /* 0x00000023282422a4 */ /* 0x000fe4000f8e0221 */
[----:B------:R-:W-:Y:S02]  /*80c0*/  ULOP3.LUT UR17, UR16, UR17, URZ, 0xc0, !UPT ;  /* 0x0000001110117292 */ /* 0x000fe4000f8ec03f */
[----:B------:R-:W-:-:S02]  /*80d0*/  UIMAD UR4, UR24, UR4, UR25 ;  /* 0x00000004180472a4 */ /* 0x000fc4000f8e0219 */
        /* <DEDUP_REMOVED lines=8> */
.L_x_169:
[----:B------:R-:W-:Y:S01]  /*8160*/  UIADD3 UR9, UR31, UR9, URZ ;  /* 0x000000091f097290 */ /* 0x000fe2000fffe03f */
[----:B------:R-:W-:Y:S02]  /*8170*/  LOP3.LUT P0, RZ, R12, 0xff, RZ, 0xc0, !PT ;  /* 0x000000ff0cff7812 */ /* 0x000fe4000780c0ff */
[----:B------:R-:W-:Y:S01]  /*8180*/  LOP3.LUT R148, R148, 0x1, RZ, 0x3c, !PT ;  /* 0x0000000194947812 */ /* 0x000fe200078e3cff */
[----:B------:R-:W-:Y:S02]  /*8190*/  USHF.R.U32.HI UR4, URZ, 0x2, UR9 ;  /* 0x000000023f047899 */ /* 0x000fe40008011609 */
[----:B------:R-:W-:Y:S02]  /*81a0*/  UISETP.GT.U32.AND UP0, UPT, UR9, 0x3, UPT ;  /* 0x000000030900788c */ /* 0x000fe4000bf04070 */
[----:B------:R-:W-:Y:S02]  /*81b0*/  ULOP3.LUT UR4, UR4, 0x1, URZ, 0xc0, !UPT ;  /* 0x0000000104047892 */ /* 0x000fe4000f8ec03f */
[----:B------:R-:W-:-:S02]  /*81c0*/  UISETP.LT.U32.AND UP0, UPT, UR31, 0x4, UP0 ;  /* 0x000000041f00788c */ /* 0x000fc40008701070 */
[----:B------:R-:W-:Y:S02]  /*81d0*/  UISETP.NE.U32.AND UP1, UPT, UR4, 0x1, UPT ;  /* 0x000000010400788c */ /* 0x000fe4000bf25070 */
[----:B------:R-:W-:Y:S02]  /*81e0*/  USEL UR5, URZ, 0x1, !UP0 ;  /* 0x000000013f057887 */ /* 0x000fe4000c000000 */
[----:B------:R-:W-:Y:S02]  /*81f0*/  UISETP.GT.U32.AND UP1, UPT, UR31, 0x3, !UP1 ;  /* 0x000000031f00788c */ /* 0x000fe4000cf24070 */
[----:B------:R-:W-:Y:S02]  /*8200*/  ULOP3.LUT UR9, UR9, 0x3, URZ, 0xc0, !UPT ;  /* 0x0000000309097892 */ /* 0x000fe4000f8ec03f */
[----:B------:R-:W-:-:S04]  /*8210*/  USEL UR4, URZ, 0x1, !UP1 ;  /* 0x000000013f047887 */ /* 0x000fc8000c800000 */
[----:B------:R-:W-:Y:S01]  /*8220*/  ULOP3.LUT UR11, UR4, UR11, UR5, 0x96, !UPT ;  /* 0x0000000b040b7292 */ /* 0x000fe2000f8e9605 */
[----:B------:R-:W-:Y:S11]  /*8230*/  @P0 BRA `(.L_x_172) ;  /* 0xffffff9400340947 */ /* 0x000ff6000383ffff */
[----:B------:R-:W-:Y:S05]  /*8240*/  EXIT ;  /* 0x000000000000794d */ /* 0x000fea0003800000 */
.L_x_16:
[----:B------:R-:W-:-:S08]  /*8250*/  ISETP.NE.AND P0, PT, RZ, UR6, PT ;  /* 0x00000006ff007c0c */ /* 0x000fd0000bf05270 */
[----:B--23-5:R-:W0:-:S00]  /*8260*/  USETMAXREG.DEALLOC.CTAPOOL 0x28 ;  /* 0x00000028000079c8 */ /* 0x02ce0000080e0500 */
[----:B------:R-:W-:Y:S05]  /*8270*/  @P0 EXIT ;  /* 0x000000000000094d */ /* 0x000fea0003800000 */
[----:B0-----:R-:W-:Y:S01]  /*8280*/  LOP3.LUT P0, RZ, R13, 0xff, RZ, 0xc0, !PT ;  /* 0x000000ff0dff7812 */ /* 0x001fe2000780c0ff */
[----:B------:R-:W-:Y:S02]  /*8290*/  IMAD.MOV.U32 R10, RZ, RZ, 0x1 ;  /* 0x00000001ff0a7424 */ /* 0x000fe400078e00ff */
[----:B------:R-:W-:-:S10]  /*82a0*/  IMAD.MOV.U32 R11, RZ, RZ, RZ ;  /* 0x000000ffff0b7224 */ /* 0x000fd400078e00ff */
[----:B------:R-:W-:Y:S05]  /*82b0*/  @!P0 BRA `(.L_x_173) ;  /* 0x0000000c00688947 */ /* 0x000fea0003800000 */
[----:B------:R-:W0:Y:S01]  /*82c0*/  S2UR UR9, SR_CgaCtaId ;  /* 0x00000000000979c3 */ /* 0x000e220000008800 */
[----:B------:R-:W-:Y:S01]  /*82d0*/  UMOV UR11, 0x1 ;  /* 0x00000001000b7882 */ /* 0x000fe20000000000 */
[----:B------:R-:W-:Y:S01]  /*82e0*/  LOP3.LUT P0, RZ, R8, 0x1f, RZ, 0xc0, !PT ;  /* 0x0000001f08ff7812 */ /* 0x000fe2000780c0ff */
[----:B------:R-:W-:Y:S01]  /*82f0*/  ULDC UR5, c[0x0][0x658] ;  /* 0x0001960000057ab9 */ /* 0x000fe20000000800 */
[----:B------:R-:W-:Y:S01]  /*8300*/  UMOV UR10, 0xffffffff ;  /* 0xffffffff000a7882 */ /* 0x000fe20000000000 */
[----:B------:R-:W-:Y:S01]  /*8310*/  BSSY B0, `(.L_x_173) ;  /* 0x00000d4000007945 */ /* 0x000fe20003800000 */
[----:B------:R-:W-:Y:S01]  /*8320*/  USHF.L.U32 UR10, UR10, UR5, URZ ;  /* 0x000000050a0a7299 */ /* 0x000fe2000800063f */
[C---:B------:R-:W-:Y:S01]  /*8330*/  ISETP.NE.AND P3, PT, R9.reuse, RZ, PT ;  /* 0x000000ff0900720c */ /* 0x040fe20003f65270 */
[----:B------:R-:W-:Y:S01]  /*8340*/  IMAD.MOV.U32 R12, RZ, RZ, 0x1 ;  /* 0x00000001ff0c7424 */ /* 0x000fe200078e00ff */
[----:B------:R-:W-:Y:S01]  /*8350*/  ISETP.NE.OR P0, PT, R9, RZ, !P0 ;  /* 0x000000ff0900720c */ /* 0x000fe20004705670 */
[----:B------:R-:W-:Y:S01]  /*8360*/  IMAD.MOV.U32 R10, RZ, RZ, 0x1 ;  /* 0x00000001ff0a7424 */ /* 0x000fe200078e00ff */
[----:B------:R-:W-:Y:S01]  /*8370*/  ULDC UR4, c[0x0][0x600] ;  /* 0x0001800000047ab9 */ /* 0x000fe20000000800 */
[----:B------:R-:W-:Y:S01]  /*8380*/  IMAD.MOV.U32 R11, RZ, RZ, RZ ;  /* 0x000000ffff0b7224 */ /* 0x000fe200078e00ff */
[----:B------:R-:W-:Y:S01]  /*8390*/  UMOV UR24, 0x5 ;  /* 0x0000000500187882 */ /* 0x000fe20000000000 */
[----:B------:R-:W-:-:S02]  /*83a0*/  UIADD3 UR30, UR14, 0x1, URZ ;  /* 0x000000010e1e7890 */ /* 0x000fc4000fffe03f */
[----:B------:R-:W-:Y:S02]  /*83b0*/  ULOP3.LUT UR31, UR7, 0x2, URZ, 0xfc, !UPT ;  /* 0x00000002071f7892 */ /* 0x000fe4000f8efc3f */
[----:B------:R-:W-:Y:S02]  /*83c0*/  UIADD3 UR4, UR4, -0x1, URZ ;  /* 0xffffffff04047890 */ /* 0x000fe4000fffe03f */
[----:B------:R-:W-:Y:S02]  /*83d0*/  USHF.L.U32 UR5, UR11, UR5, URZ ;  /* 0x000000050b057299 */ /* 0x000fe4000800063f */
[----:B------:R-:W-:Y:S02]  /*83e0*/  ULOP3.LUT UR22, URZ, UR10, URZ, 0x33, !UPT ;  /* 0x0000000a3f167292 */ /* 0x000fe4000f8e333f */
[----:B0-----:R-:W-:Y:S02]  /*83f0*/  ULOP3.LUT UR8, UR9, 0x1, URZ, 0xc0, !UPT ;  /* 0x0000000109087892 */ /* 0x001fe4000f8ec03f */
[----:B------:R-:W-:-:S02]  /*8400*/  USHF.R.U32.HI UR32, URZ, 0x1, UR9 ;  /* 0x000000013f207899 */ /* 0x000fc40008011609 */
[----:B------:R-:W-:Y:S02]  /*8410*/  USHF.L.U32 UR6, UR9, 0x6, URZ ;  /* 0x0000000609067899 */ /* 0x000fe4000800063f */
[----:B------:R-:W-:Y:S02]  /*8420*/  USHF.L.U32 UR15, UR9, 0xb, URZ ;  /* 0x0000000b090f7899 */ /* 0x000fe4000800063f */
[----:B------:R-:W-:Y:S02]  /*8430*/  ULOP3.LUT UR9, UR9, 0xfffffffe, URZ, 0xc0, !UPT ;  /* 0xfffffffe09097892 */ /* 0x000fe4000f8ec03f */
[----:B------:R-:W-:Y:S02]  /*8440*/  UISETP.GT.U32.AND UP0, UPT, UR8, 0xffff, UPT ;  /* 0x0000ffff0800788c */ /* 0x000fe4000bf04070 */
[----:B------:R-:W-:Y:S02]  /*8450*/  USHF.L.U32 UR23, UR11, UR9, URZ ;  /* 0x000000090b177299 */ /* 0x000fe4000800063f */
[----:B------:R-:W-:-:S02]  /*8460*/  ULOP3.LUT UR9, UR9, 0x1, URZ, 0xfc, !UPT ;  /* 0x0000000109097892 */ /* 0x000fc4000f8efc3f */
[----:B------:R-:W-:Y:S02]  /*8470*/  USEL UR8, UR8, 0xffff, !UP0 ;  /* 0x0000ffff08087887 */ /* 0x000fe4000c000000 */
[----:B------:R-:W-:Y:S02]  /*8480*/  USHF.L.U32 UR9, UR11, UR9, URZ ;  /* 0x000000090b097299 */ /* 0x000fe4000800063f */
[----:B------:R-:W-:Y:S02]  /*8490*/  ULOP3.LUT UR8, UR8, 0xffff, URZ, 0xc0, !UPT ;  /* 0x0000ffff08087892 */ /* 0x000fe4000f8ec03f */
[----:B------:R-:W-:Y:S02]  /*84a0*/  ULOP3.LUT UR6, UR6, 0x40, URZ, 0xc0, !UPT ;  /* 0x0000004006067892 */ /* 0x000fe4000f8ec03f */
[----:B------:R-:W-:Y:S02]  /*84b0*/  ULOP3.LUT UR15, UR15, 0x800, URZ, 0xc0, !UPT ;  /* 0x000008000f0f7892 */ /* 0x000fe4000f8ec03f */
[----:B------:R-:W-:-:S02]  /*84c0*/  ULOP3.LUT UR23, UR23, UR9, URZ, 0xfc, !UPT ;  /* 0x0000000917177292 */ /* 0x000fc4000f8efc3f */
[----:B------:R-:W-:Y:S01]  /*84d0*/  USHF.L.U32 UR24, UR24, UR8, URZ ;  /* 0x0000000818187299 */ /* 0x000fe2000800063f */
[----:B------:R-:W-:-:S11]  /*84e0*/  ULDC.64 UR28, c[0x0][0x198] ;  /* 0x00006600001c7ab9 */ /* 0x000fd60000000a00 */
.L_x_185:
[----:B------:R-:W-:-:S03]  /*84f0*/  UMOV UR8, 0xffffffff ;  /* 0xffffffff00087882 */ /* 0x000fc60000000000 */
[----:B------:R-:W-:Y:S05]  /*8500*/  BRA.DIV UR8, `(.L_x_174) ;  /* 0x0000000e08f07947 */ /* 0x000fea000b800000 */
[----:B------:R-:W-:-:S13]  /*8510*/  ELECT P1, URZ, PT ;  /* 0x00000000003f782f */ /* 0x000fda0003820000 */
.L_x_198:
[----:B------:R-:W0:Y:S01]  /*8520*/  LDC R6, c[0x0][0x28c] ;  /* 0x0000a300ff067b82 */ /* 0x000e220000000800 */
[----:B------:R-:W-:Y:S01]  /*8530*/  BSSY B1, `(.L_x_175) ;  /* 0x000003d000017945 */ /* 0x000fe20003800000 */
[----:B0-----:R-:W-:-:S13]  /*8540*/  ISETP.LT.OR P1, PT, R6, 0x1, !P1 ;  /* 0x000000010600780c */ /* 0x001fda0004f21670 */
[----:B------:R-:W-:Y:S05]  /*8550*/  @P1 BRA `(.L_x_176) ;  /* 0x0000000000e81947 */ /* 0x000fea0003800000 */
[----:B------:R-:W-:Y:S01]  /*8560*/  LEA R6, R5, UR32, 0x1 ;  /* 0x0000002005067c11 */ /* 0x000fe2000f8e08ff */
[----:B------:R-:W-:Y:S01]  /*8570*/  IMAD.MOV.U32 R15, RZ, RZ, RZ ;  /* 0x000000ffff0f7224 */ /* 0x000fe200078e00ff */
[----:B------:R-:W-:Y:S01]  /*8580*/  LEA R8, R4, UR6, 0x7 ;  /* 0x0000000604087c11 */ /* 0x000fe2000f8e38ff */
[----:B------:R-:W-:Y:S02]  /*8590*/  IMAD.U32 R16, RZ, RZ, UR30 ;  /* 0x0000001eff107e24 */ /* 0x000fe4000f8e00ff */
[----:B------:R-:W-:Y:S02]  /*85a0*/  IMAD.MOV.U32 R4, RZ, RZ, R10 ;  /* 0x000000ffff047224 */ /* 0x000fe400078e000a */
[----:B------:R-:W-:Y:S02]  /*85b0*/  IMAD.MOV.U32 R5, RZ, RZ, R11 ;  /* 0x000000ffff057224 */ /* 0x000fe400078e000b */
[----:B------:R-:W-:-:S07]  /*85c0*/  IMAD.SHL.U32 R9, R6, 0x20, RZ ;  /* 0x0000002006097824 */ /* 0x000fce00078e00ff */
.L_x_180:
[----:B------:R-:W0:Y:S01]  /*85d0*/  S2R R7, SR_CgaCtaId ;  /* 0x0000000000077919 */ /* 0x000e220000008800 */
[----:B------:R-:W-:-:S04]  /*85e0*/  MOV R6, 0x400 ;  /* 0x0000040000067802 */ /* 0x000fc80000000f00 */
[----:B0-----:R-:W-:Y:S02]  /*85f0*/  LEA R14, R7, R6, 0x18 ;  /* 0x00000006070e7211 */ /* 0x001fe400078ec0ff */
[----:B------:R-:W-:Y:S01]  /*8600*/  SHF.L.U32 R6, R4, 0x1f, RZ ;  /* 0x0000001f04067819 */ /* 0x000fe200000006ff */
[----:B------:R-:W0:Y:S02]  /*8610*/  @!P3 LDC R7, c[0x0][0x500] ;  /* 0x00014000ff07bb82 */ /* 0x000e240000000800 */
[----:B------:R-:W-:-:S04]  /*8620*/  IMAD R13, R5, 0x8, R14 ;  /* 0x00000008050d7824 */ /* 0x000fc800078e020e */
[----:B------:R-:W1:Y:S02]  /*8630*/  SYNCS.PHASECHK.TRANS64.TRYWAIT P1, [R13+URZ+0x20], R6 ;  /* 0x000020060d0075a7 */ /* 0x000e64000802017f */
[----:B-1----:R-:W-:Y:S05]  /*8640*/  @!P1 BRA `(.L_x_177) ;  /* 0x0000000c00c09947 */ /* 0x002fea0003800000 */
.L_x_199:
[----:B------:R-:W-:Y:S01]  /*8650*/  UPRMT UR8, UR31, 0x9910, URZ ;  /* 0x000099101f087896 */ /* 0x000fe2000800003f */
[----:B0-----:R0:W-:Y:S03]  /*8660*/  @!P3 SYNCS.ARRIVE.TRANS64 RZ, [R13+URZ], R7 ;  /* 0x000000070dffb9a7 */ /* 0x0011e6000800003f */
[----:B------:R-:W-:-:S06]  /*8670*/  UISETP.NE.AND UP0, UPT, UR8, 0x2, UPT ;  /* 0x000000020800788c */ /* 0x000fcc000bf05270 */
[----:B------:R-:W-:-:S13]  /*8680*/  PLOP3.LUT P1, PT, PT, PT, UP0, 0x80, 0x0 ;  /* 0x000000000000781c */ /* 0x000fda0003f2f008 */
[----:B0-----:R-:W-:Y:S05]  /*8690*/  @P1 BRA `(.L_x_178) ;  /* 0x0000000000041947 */ /* 0x001fea0003800000 */
[----:B------:R-:W-:Y:S01]  /*86a0*/  BPT.TRAP 0x1 ;  /* 0x000000040000795c */ /* 0x000fe20000300000 */
.L_x_178:
[----:B------:R-:W-:Y:S05]  /*86b0*/  @P0 BRA `(.L_x_179) ;  /* 0x0000000000040947 */ /* 0x000fea0003800000 */
[----:B------:R-:W-:Y:S01]  /*86c0*/  BPT.TRAP 0x1 ;  /* 0x000000040000795c */ /* 0x000fe20000300000 */
.L_x_179:
[C---:B-1----:R-:W-:Y:S01]  /*86d0*/  LEA R6, R5.reuse, UR32, 0x1 ;  /* 0x0000002005067c11 */ /* 0x042fe2000f8e08ff */
[----:B------:R-:W-:Y:S01]  /*86e0*/  VIADD R16, R16, 0xffffffff ;  /* 0xffffffff10107836 */ /* 0x000fe20000000000 */
[----:B------:R-:W-:Y:S01]  /*86f0*/  R2UR UR11, R5 ;  /* 0x00000000050b72ca */ /* 0x000fe200000e0000 */
[----:B------:R-:W-:Y:S01]  /*8700*/  UIADD3 UR16, UP0, UR28, 0xf0, URZ ;  /* 0x000000f01c107890 */ /* 0x000fe2000ff1e03f */
[----:B------:R-:W-:Y:S01]  /*8710*/  R2UR UR26, R14 ;  /* 0x000000000e1a72ca */ /* 0x000fe200000e0000 */
[----:B------:R-:W-:Y:S01]  /*8720*/  IMAD.U32 R6, R6, 0x400, R14 ;  /* 0x0000040006067824 */ /* 0x000fe200078e000e */
[----:B------:R-:W-:Y:S01]  /*8730*/  R2UR UR27, R9 ;  /* 0x00000000091b72ca */ /* 0x000fe200000e0000 */
[----:B------:R-:W-:Y:S01]  /*8740*/  UIADD3 UR34, UP1, UR28, 0x1f0, URZ ;  /* 0x000001f01c227890 */ /* 0x000fe2000ff3e03f */
[----:B------:R-:W-:Y:S01]  /*8750*/  R2UR UR9, R13 ;  /* 0x000000000d0972ca */ /* 0x000fe200000e0000 */
[----:B------:R-:W-:Y:S01]  /*8760*/  UIADD3.X UR17, URZ, UR29, URZ, UP0, !UPT ;  /* 0x0000001d3f117290 */ /* 0x000fe200087fe43f */
[----:B------:R-:W-:Y:S01]  /*8770*/  R2UR UR8, R6 ;  /* 0x00000000060872ca */ /* 0x000fe200000e0000 */
[----:B------:R-:W-:Y:S01]  /*8780*/  UPRMT UR25, URZ, 0x5410, UR24 ;  /* 0x000054103f197896 */ /* 0x000fe20008000018 */
[----:B------:R-:W-:Y:S01]  /*8790*/  R2UR UR10, R15 ;  /* 0x000000000f0a72ca */ /* 0x000fe200000e0000 */
[----:B------:R-:W-:Y:S01]  /*87a0*/  VIADD R5, R5, 0x1 ;  /* 0x0000000105057836 */ /* 0x000fe20000000000 */
[----:B------:R-:W-:Y:S01]  /*87b0*/  R2UR UR12, R0 ;  /* 0x00000000000c72ca */ /* 0x000fe200000e0000 */
[----:B------:R-:W-:Y:S01]  /*87c0*/  ULEA UR11, UR11, UR15, 0xc ;  /* 0x0000000f0b0b7291 */ /* 0x000fe2000f8e603f */
[----:B------:R-:W-:Y:S01]  /*87d0*/  R2UR UR33, R8 ;  /* 0x00000000082172ca */ /* 0x000fe200000e0000 */
[----:B------:R-:W-:Y:S01]  /*87e0*/  UPRMT UR36, URZ, 0x5410, UR23 ;  /* 0x000054103f247896 */ /* 0x000fe20008000017 */
[----:B------:R-:W-:Y:S01]  /*87f0*/  ISETP.GT.AND P2, PT, R16, 0x1, PT ;  /* 0x000000011000780c */ /* 0x000fe20003f44270 */
[----:B------:R-:W-:Y:S01]  /*8800*/  UIADD3 UR26, UR26, 0x2180, UR11 ;  /* 0x000021801a1a7890 */ /* 0x000fe2000fffe00b */
[----:B------:R-:W-:Y:S01]  /*8810*/  ISETP.NE.AND P1, PT, R5, 0x4, PT ;  /* 0x000000040500780c */ /* 0x000fe20003f25270 */
[----:B------:R-:W-:Y:S01]  /*8820*/  UIADD3.X UR35, URZ, UR29, URZ, UP1, !UPT ;  /* 0x0000001d3f237290 */ /* 0x000fe20008ffe43f */
[----:B------:R-:W-:Y:S01]  /*8830*/  VIADD R15, R15, 0x20 ;  /* 0x000000200f0f7836 */ /* 0x000fe20000000000 */
[----:B------:R-:W-:Y:S01]  /*8840*/  UIADD3 UR8, UR8, 0x180, URZ ;  /* 0x0000018008087890 */ /* 0x000fe2000fffe03f */
[----:B------:R-:W-:Y:S01]  /*8850*/  SEL R7, RZ, 0x1, P1 ;  /* 0x00000001ff077807 */ /* 0x000fe20000800000 */
[----:B------:R-:W-:Y:S01]  /*8860*/  UMOV UR18, 0x0 ;  /* 0x0000000000127882 */ /* 0x000fe20000000000 */
[----:B------:R-:W-:Y:S01]  /*8870*/  UMOV UR19, 0x10000000 ;  /* 0x1000000000137882 */ /* 0x000fe20000000000 */
[----:B------:R-:W-:Y:S01]  /*8880*/  UMOV UR11, UR27 ;  /* 0x0000001b000b7c82 */ /* 0x000fe20008000000 */
[----:B------:R-:W-:-:S02]  /*8890*/  LOP3.LUT R4, R4, R7, RZ, 0x3c, !PT ;  /* 0x0000000704047212 */ /* 0x000fc400078e3cff */
[----:B------:R-:W-:Y:S02]  /*88a0*/  SEL R5, R5, RZ, P1 ;  /* 0x000000ff05057207 */ /* 0x000fe40000800000 */
[----:B------:R0:W-:Y:S02]  /*88b0*/  UTMALDG.3D.MULTICAST [UR8], [UR16], UR25, desc[UR18] ;  /* 0x00001208100073b4 */ /* 0x0001e40008011819 */
[----:B0-----:R-:W-:Y:S01]  /*88c0*/  UMOV UR8, UR26 ;  /* 0x0000001a00087c82 */ /* 0x001fe20008000000 */
[----:B------:R-:W-:Y:S02]  /*88d0*/  UMOV UR11, UR33 ;  /* 0x00000021000b7c82 */ /* 0x000fe40008000000 */
[----:B------:R0:W-:Y:S02]  /*88e0*/  UTMALDG.3D.MULTICAST [UR8], [UR34], UR36, desc[UR18] ;  /* 0x00001208220073b4 */ /* 0x0001e40008011824 */
[----:B0-----:R-:W-:Y:S05]  /*88f0*/  @P2 BRA `(.L_x_180) ;  /* 0xfffffffc00342947 */ /* 0x001fea000383ffff */
.L_x_176:
[----:B------:R-:W-:Y:S05]  /*8900*/  BSYNC B1 ;  /* 0x0000000000017941 */ /* 0x000fea0003800000 */
.L_x_175:
[----:B------:R-:W-:Y:S01]  /*8910*/  LOP3.LUT P4, RZ, R12, 0xff, RZ, 0xc0, !PT ;  /* 0x000000ff0cff7812 */ /* 0x000fe2000788c0ff */
[----:B------:R-:W-:Y:S01]  /*8920*/  VIADD R11, R11, UR14 ;  /* 0x0000000e0b0b7c36 */ /* 0x000fe20008000000 */
[----:B------:R-:W-:Y:S01]  /*8930*/  ULDC.64 UR8, c[0x0][0x650] ;  /* 0x0001940000087ab9 */ /* 0x000fe20000000a00 */
[----:B------:R-:W-:Y:S01]  /*8940*/  BSSY B1, `(.L_x_181) ;  /* 0x000006e000017945 */ /* 0x000fe20003800000 */
[----:B------:R-:W-:Y:S02]  /*8950*/  PRMT R6, RZ, 0x7610, R6 ;  /* 0x00007610ff067816 */ /* 0x000fe40000000006 */
[----:B------:R-:W-:Y:S02]  /*8960*/  SHF.R.U32.HI R0, RZ, 0x2, R11 ;  /* 0x00000002ff007819 */ /* 0x000fe4000001160b */
[----:B------:R-:W-:Y:S02]  /*8970*/  ISETP.GT.U32.AND P1, PT, R11, 0x3, PT ;  /* 0x000000030b00780c */ /* 0x000fe40003f24070 */
[----:B------:R-:W-:-:S02]  /*8980*/  LOP3.LUT R0, R0, 0x1, RZ, 0xc0, !PT ;  /* 0x0000000100007812 */ /* 0x000fc400078ec0ff */
[----:B------:R-:W-:Y:S01]  /*8990*/  LOP3.LUT R11, R11, 0x3, RZ, 0xc0, !PT ;  /* 0x000000030b0b7812 */ /* 0x000fe200078ec0ff */
[----:B------:R-:W0:Y:S01]  /*89a0*/  @P4 S2R R5, SR_CgaCtaId ;  /* 0x0000000000054919 */ /* 0x000e220000008800 */
[----:B------:R-:W-:Y:S02]  /*89b0*/  @P4 MOV R4, 0x400 ;  /* 0x0000040000044802 */ /* 0x000fe40000000f00 */
[----:B------:R-:W-:Y:S02]  /*89c0*/  ISETP.NE.U32.AND P2, PT, R0, 0x1, PT ;  /* 0x000000010000780c */ /* 0x000fe40003f45070 */
[----:B------:R-:W-:Y:S02]  /*89d0*/  PRMT R12, RZ, 0x7610, R12 ;  /* 0x00007610ff0c7816 */ /* 0x000fe4000000000c */
[----:B0-----:R-:W-:Y:S01]  /*89e0*/  @P4 LEA R4, R5, R4, 0x18 ;  /* 0x0000000405044211 */ /* 0x001fe200078ec0ff */
[----:B------:R-:W-:-:S03]  /*89f0*/  IMAD.U32 R5, RZ, RZ, UR14 ;  /* 0x0000000eff057e24 */ /* 0x000fc6000f8e00ff */
[----:B------:R0:W-:Y:S01]  /*8a00*/  @P4 SYNCS.ARRIVE.TRANS64.A1T0 RZ, [R4+URZ+0x78], RZ ;  /* 0x000078ff04ff49a7 */ /* 0x0001e2000810003f */
[----:B------:R-:W-:Y:S02]  /*8a10*/  IADD3 R2, P4, R2, UR20, RZ ;  /* 0x0000001402027c10 */ /* 0x000fe4000ff9e0ff */
[----:B------:R-:W-:Y:S02]  /*8a20*/  ISETP.LT.U32.AND P1, PT, R5, 0x4, P1 ;  /* 0x000000040500780c */ /* 0x000fe40000f21070 */
[----:B------:R-:W-:Y:S02]  /*8a30*/  IADD3.X R3, R3, UR13, RZ, P4, !PT ;  /* 0x0000000d03037c10 */ /* 0x000fe4000a7fe4ff */
[----:B------:R-:W-:Y:S01]  /*8a40*/  ISETP.GE.U32.AND P4, PT, R2, UR8, PT ;  /* 0x0000000802007c0c */ /* 0x000fe2000bf86070 */
[----:B0-----:R-:W-:Y:S01]  /*8a50*/  IMAD.MOV.U32 R4, RZ, RZ, -0x1 ;  /* 0xffffffffff047424 */ /* 0x001fe200078e00ff */
[----:B------:R-:W-:Y:S02]  /*8a60*/  ISETP.GT.U32.AND P2, PT, R5, 0x3, !P2 ;  /* 0x000000030500780c */ /* 0x000fe40005744070 */
[----:B------:R-:W-:-:S02]  /*8a70*/  SEL R5, RZ, 0x1, !P1 ;  /* 0x00000001ff057807 */ /* 0x000fc40004800000 */
[----:B------:R-:W-:Y:S02]  /*8a80*/  ISETP.GE.U32.AND.EX P1, PT, R3, UR9, PT, P4 ;  /* 0x0000000903007c0c */ /* 0x000fe4000bf26140 */
[----:B------:R-:W-:-:S04]  /*8a90*/  SEL R0, RZ, 0x1, !P2 ;  /* 0x00000001ff007807 */ /* 0x000fc80005000000 */
[----:B------:R-:W-:Y:S01]  /*8aa0*/  LOP3.LUT R10, R0, R10, R5, 0x96, !PT ;  /* 0x0000000a000a7212 */ /* 0x000fe200078e9605 */
[----:B------:R-:W-:Y:S02]  /*8ab0*/  IMAD.MOV.U32 R5, RZ, RZ, -0x1 ;  /* 0xffffffffff057424 */ /* 0x000fe400078e00ff */
[----:B------:R-:W-:-:S04]  /*8ac0*/  IMAD.MOV.U32 R0, RZ, RZ, -0x1 ;  /* 0xffffffffff007424 */ /* 0x000fc800078e00ff */
[----:B------:R-:W-:Y:S05]  /*8ad0*/  @P1 BRA `(.L_x_182) ;  /* 0x0000000400501947 */ /* 0x000fea0003800000 */
[----:B------:R-:W0:Y:S01]  /*8ae0*/  S2UR UR8, SR_CTAID.X ;  /* 0x00000000000879c3 */ /* 0x000e220000002500 */
[----:B------:R-:W-:Y:S01]  /*8af0*/  ULDC.64 UR10, c[0x0][0x628] ;  /* 0x00018a00000a7ab9 */ /* 0x000fe20000000a00 */
[----:B------:R-:W-:Y:S01]  /*8b00*/  ULDC UR9, c[0x0][0x150] ;  /* 0x0000540000097ab9 */ /* 0x000fe20000000800 */
[----:B------:R-:W-:Y:S01]  /*8b10*/  ISETP.NE.U32.AND P1, PT, RZ, UR10, PT ;  /* 0x0000000aff007c0c */ /* 0x000fe2000bf25070 */
[----:B------:R-:W-:Y:S01]  /*8b20*/  ULDC UR12, c[0x0][0x630] ;  /* 0x00018c00000c7ab9 */ /* 0x000fe20000000800 */
[----:B------:R-:W-:Y:S01]  /*8b30*/  ULDC UR17, c[0x0][0x154] ;  /* 0x0000550000117ab9 */ /* 0x000fe20000000800 */
[----:B------:R-:W-:Y:S01]  /*8b40*/  IMAD.MOV.U32 R4, RZ, RZ, R2 ;  /* 0x000000ffff047224 */ /* 0x000fe200078e0002 */
[----:B------:R-:W-:Y:S01]  /*8b50*/  ISETP.NE.AND.EX P1, PT, RZ, UR11, PT, P1 ;  /* 0x0000000bff007c0c */ /* 0x000fe2000bf25310 */
[----:B------:R-:W1:Y:S01]  /*8b60*/  S2UR UR16, SR_CTAID.Y ;  /* 0x00000000001079c3 */ /* 0x000e620000002600 */
[----:B------:R-:W-:Y:S01]  /*8b70*/  IMAD.MOV.U32 R5, RZ, RZ, R3 ;  /* 0x000000ffff057224 */ /* 0x000fe200078e0003 */
[----:B0-----:R-:W-:-:S05]  /*8b80*/  I2FP.F32.U32 R0, UR8 ;  /* 0x0000000800007c45 */ /* 0x001fca0008201000 */
[----:B------:R-:W-:-:S05]  /*8b90*/  FMUL R14, R0, UR9 ;  /* 0x00000009000e7c20 */ /* 0x000fca0008400000 */
[----:B------:R-:W-:Y:S05]  /*8ba0*/  @!P1 BRA `(.L_x_183) ;  /* 0x0000000000289947 */ /* 0x000fea0003800000 */
[----:B------:R-:W-:Y:S02]  /*8bb0*/  ULDC UR9, c[0x0][0x634] ;  /* 0x00018d0000097ab9 */ /* 0x000fe40000000800 */
[----:B------:R-:W-:-:S05]  /*8bc0*/  IADD3 R9, P1, R2, UR9, RZ ;  /* 0x0000000902097c10 */ /* 0x000fca000ff3e0ff */
[----:B------:R-:W-:-:S04]  /*8bd0*/  IMAD.X R13, RZ, RZ, R3, P1 ;  /* 0x000000ffff0d7224 */ /* 0x000fc800008e0603 */
[----:B------:R-:W-:-:S04]  /*8be0*/  IMAD.WIDE.U32 R6, R13, UR10, RZ ;  /* 0x0000000a0d067c25 */ /* 0x000fc8000f8e00ff */
[----:B------:R-:W-:-:S04]  /*8bf0*/  IMAD.WIDE.U32 R6, P1, R9, UR11, R6 ;  /* 0x0000000b09067c25 */ /* 0x000fc8000f820006 */
[----:B------:R-:W-:-:S04]  /*8c00*/  IMAD.WIDE.U32 R8, R9, UR10, RZ ;  /* 0x0000000a09087c25 */ /* 0x000fc8000f8e00ff */
[----:B------:R-:W-:Y:S01]  /*8c10*/  IMAD.X R5, RZ, RZ, RZ, P1 ;  /* 0x000000ffff057224 */ /* 0x000fe200008e06ff */
[----:B------:R-:W-:Y:S01]  /*8c20*/  IADD3 RZ, P1, R9, R6, RZ ;  /* 0x0000000609ff7210 */ /* 0x000fe20007f3e0ff */
[----:B------:R-:W-:-:S04]  /*8c30*/  IMAD.MOV.U32 R4, RZ, RZ, R7 ;  /* 0x000000ffff047224 */ /* 0x000fc800078e0007 */
[----:B------:R-:W-:-:S08]  /*8c40*/  IMAD.WIDE.U32.X R4, R13, UR11, R4, P1 ;  /* 0x0000000b0d047c25 */ /* 0x000fd000088e0404 */
.L_x_183:
[--C-:B------:R-:W-:Y:S01]  /*8c50*/  SHF.R.U64 R0, R4, UR12, R5.reuse ;  /* 0x0000000c04007c19 */ /* 0x100fe20008001205 */
[----:B------:R-:W0:Y:S01]  /*8c60*/  F2I.U32.TRUNC.NTZ R14, R14 ;  /* 0x0000000e000e7305 */ /* 0x000e22000020f000 */
[----:B------:R-:W-:Y:S01]  /*8c70*/  SHF.R.U32.HI R4, RZ, UR12, R5 ;  /* 0x0000000cff047c19 */ /* 0x000fe20008011605 */
[----:B------:R-:W-:Y:S01]  /*8c80*/  ULDC.64 UR10, c[0x0][0x620] ;  /* 0x00018800000a7ab9 */ /* 0x000fe20000000a00 */
[----:B------:R-:W-:Y:S01]  /*8c90*/  IADD3 R7, P1, RZ, -R0, RZ ;  /* 0x80000000ff077210 */ /* 0x000fe20007f3e0ff */
[----:B------:R-:W-:Y:S01]  /*8ca0*/  ULDC.64 UR18, c[0x0][0x640] ;  /* 0x0001900000127ab9 */ /* 0x000fe20000000a00 */
[----:B-1----:R-:W-:Y:S01]  /*8cb0*/  I2FP.F32.U32 R6, UR16 ;  /* 0x0000001000067c45 */ /* 0x002fe20008201000 */
[----:B------:R-:W1:Y:S01]  /*8cc0*/  LDC R16, c[0x0][0x610] ;  /* 0x00018400ff107b82 */ /* 0x000e620000000800 */
[----:B------:R-:W-:Y:S01]  /*8cd0*/  ULDC UR12, c[0x0][0x658] ;  /* 0x00019600000c7ab9 */ /* 0x000fe20000000800 */
[----:B------:R-:W-:Y:S01]  /*8ce0*/  IMAD.X R4, RZ, RZ, ~R4, P1 ;  /* 0x000000ffff047224 */ /* 0x000fe200008e0e04 */
[----:B------:R-:W-:Y:S01]  /*8cf0*/  ISETP.NE.U32.AND P1, PT, RZ, UR18, PT ;  /* 0x00000012ff007c0c */ /* 0x000fe2000bf25070 */
[----:B------:R-:W-:Y:S01]  /*8d00*/  FMUL R8, R6, UR17 ;  /* 0x0000001106087c20 */ /* 0x000fe20008400000 */
[----:B------:R-:W-:Y:S01]  /*8d10*/  ULDC UR17, c[0x0][0x648] ;  /* 0x0001920000117ab9 */ /* 0x000fe20000000800 */
[----:B------:R-:W-:Y:S01]  /*8d20*/  IMAD R6, R4, UR10, RZ ;  /* 0x0000000a04067c24 */ /* 0x000fe2000f8e02ff */
[----:B------:R-:W-:Y:S01]  /*8d30*/  ISETP.NE.AND.EX P1, PT, RZ, UR19, PT, P1 ;  /* 0x00000013ff007c0c */ /* 0x000fe2000bf25310 */
[C---:B------:R-:W-:Y:S01]  /*8d40*/  IMAD.WIDE.U32 R4, R7.reuse, UR10, R2 ;  /* 0x0000000a07047c25 */ /* 0x040fe2000f8e0002 */
[----:B0-----:R-:W-:Y:S01]  /*8d50*/  R2UR UR9, R14 ;  /* 0x000000000e0972ca */ /* 0x001fe200000e0000 */
[----:B------:R-:W0:Y:S01]  /*8d60*/  F2I.U32.TRUNC.NTZ R8, R8 ;  /* 0x0000000800087305 */ /* 0x000e22000020f000 */
[----:B------:R-:W-:Y:S01]  /*8d70*/  ULDC UR10, c[0x0][0x618] ;  /* 0x00018600000a7ab9 */ /* 0x000fe20000000800 */
[----:B------:R-:W-:-:S04]  /*8d80*/  IMAD R7, R7, UR11, R6 ;  /* 0x0000000b07077c24 */ /* 0x000fc8000f8e0206 */
[----:B------:R-:W-:-:S05]  /*8d90*/  IMAD.IADD R5, R5, 0x1, R7 ;  /* 0x0000000105057824 */ /* 0x000fca00078e0207 */
[--C-:B------:R-:W-:Y:S02]  /*8da0*/  SHF.R.U64 R14, R4, UR10, R5.reuse ;  /* 0x0000000a040e7c19 */ /* 0x100fe40008001205 */
[----:B------:R-:W-:Y:S01]  /*8db0*/  SHF.R.U32.HI R5, RZ, UR10, R5 ;  /* 0x0000000aff057c19 */ /* 0x000fe20008011605 */
[----:B------:R-:W-:Y:S01]  /*8dc0*/  ULDC UR10, c[0x0][0x608] ;  /* 0x00018200000a7ab9 */ /* 0x000fe20000000800 */
[----:B0-----:R-:W-:Y:S02]  /*8dd0*/  R2UR UR11, R8 ;  /* 0x00000000080b72ca */ /* 0x001fe400000e0000 */
[--C-:B------:R-:W-:Y:S02]  /*8de0*/  SHF.R.U64 R15, R14, UR10, R5.reuse ;  /* 0x0000000a0e0f7c19 */ /* 0x100fe40008001205 */
[----:B------:R-:W-:Y:S01]  /*8df0*/  SHF.R.U32.HI R4, RZ, UR10, R5 ;  /* 0x0000000aff047c19 */ /* 0x000fe20008011605 */
[----:B------:R-:W-:-:S03]  /*8e00*/  UIADD3 UR10, -UR9, URZ, URZ ;  /* 0x0000003f090a7290 */ /* 0x000fc6000fffe13f */
[--C-:B------:R-:W-:Y:S01]  /*8e10*/  SHF.R.U64 R17, R15, UR12, R4.reuse ;  /* 0x0000000c0f117c19 */ /* 0x100fe20008001204 */
[----:B------:R-:W-:Y:S01]  /*8e20*/  ULDC UR9, c[0x0][0x144] ;  /* 0x0000510000097ab9 */ /* 0x000fe20000000800 */
[----:B------:R-:W-:-:S03]  /*8e30*/  SHF.R.U32.HI R5, RZ, UR12, R4 ;  /* 0x0000000cff057c19 */ /* 0x000fc60008011604 */
[----:B------:R-:W-:Y:S01]  /*8e40*/  IMAD.MOV.U32 R4, RZ, RZ, R17 ;  /* 0x000000ffff047224 */ /* 0x000fe200078e0011 */
[----:B------:R-:W-:Y:S06]  /*8e50*/  @!P1 BRA `(.L_x_184) ;  /* 0x0000000000289947 */ /* 0x000fec0003800000 */
        /* <DEDUP_REMOVED lines=10> */
.L_x_184:
[----:B------:R-:W-:Y:S01]  /*8f00*/  UIADD3 UR11, -UR11, URZ, URZ ;  /* 0x0000003f0b0b7290 */ /* 0x000fe2000fffe13f */
[----:B------:R-:W-:Y:S01]  /*8f10*/  SHF.R.U64 R5, R4, UR17, R5 ;  /* 0x0000001104057c19 */ /* 0x000fe20008001205 */
[----:B------:R-:W-:Y:S01]  /*8f20*/  UIMAD UR8, UR9, UR10, UR8 ;  /* 0x0000000a090872a4 */ /* 0x000fe2000f8e0208 */
[----:B------:R-:W-:Y:S02]  /*8f30*/  LOP3.LUT R4, R15, UR22, RZ, 0xc0, !PT ;  /* 0x000000160f047c12 */ /* 0x000fe4000f8ec0ff */
[----:B------:R-:W-:Y:S01]  /*8f40*/  ULDC UR9, c[0x0][0x148] ;  /* 0x0000520000097ab9 */ /* 0x000fe20000000800 */
[----:B------:R-:W-:Y:S01]  /*8f50*/  IMAD.MOV R6, RZ, RZ, -R5 ;  /* 0x000000ffff067224 */ /* 0x000fe200078e0a05 */
[----:B------:R-:W-:Y:S01]  /*8f60*/  @UP2 UIMAD UR8, UR9, UR11, UR16 ;  /* 0x0000000b090822a4 */ /* 0x000fe2000f8e0210 */
[----:B------:R-:W-:Y:S01]  /*8f70*/  IMAD R5, R5, UR5, R4 ;  /* 0x0000000505057c24 */ /* 0x000fe2000f8e0204 */
[----:B------:R-:W-:Y:S01]  /*8f80*/  LOP3.LUT R7, R14, UR4, RZ, 0xc0, !PT ;  /* 0x000000040e077c12 */ /* 0x000fe2000f8ec0ff */
[----:B------:R-:W-:Y:S01]  /*8f90*/  ULDC UR9, c[0x0][0x638] ;  /* 0x00018e0000097ab9 */ /* 0x000fe20000000800 */
[----:B------:R-:W-:Y:S01]  /*8fa0*/  PLOP3.LUT P1, PT, PT, PT, UP2, 0x80, 0x0 ;  /* 0x000000000000781c */ /* 0x000fe20003f2f028 */
[----:B------:R-:W-:-:S02]  /*8fb0*/  IMAD R4, R6, UR9, R17 ;  /* 0x0000000906047c24 */ /* 0x000fc4000f8e0211 */
[----:B-1----:R-:W-:Y:S01]  /*8fc0*/  IMAD R5, R5, R16, UR8 ;  /* 0x0000000805057e24 */ /* 0x002fe2000f8e0210 */
[----:B------:R-:W-:Y:S01]  /*8fd0*/  ULDC UR8, c[0x0][0x600] ;  /* 0x0001800000087ab9 */ /* 0x000fe20000000800 */
[----:B------:R-:W-:Y:S02]  /*8fe0*/  IMAD.MOV.U32 R6, RZ, RZ, 0x1 ;  /* 0x00000001ff067424 */ /* 0x000fe400078e00ff */
[----:B------:R-:W-:-:S05]  /*8ff0*/  IMAD R8, R4, UR8, R7 ;  /* 0x0000000804087c24 */ /* 0x000fca000f8e0207 */
[----:B------:R-:W-:Y:S02]  /*9000*/  SEL R4, R8, R5, !P1 ;  /* 0x0000000508047207 */ /* 0x000fe40004800000 */
[----:B------:R-:W-:-:S07]  /*9010*/  SEL R5, R5, R8, !P1 ;  /* 0x0000000805057207 */ /* 0x000fce0004800000 */
.L_x_182:
[----:B------:R-:W-:Y:S05]  /*9020*/  BSYNC B1 ;  /* 0x0000000000017941 */ /* 0x000fea0003800000 */
.L_x_181:
[----:B------:R-:W-:-:S13]  /*9030*/  LOP3.LUT P1, RZ, R6, 0xff, RZ, 0xc0, !PT ;  /* 0x000000ff06ff7812 */ /* 0x000fda000782c0ff */
[----:B------:R-:W-:Y:S05]  /*9040*/  @P1 BRA `(.L_x_185) ;  /* 0xfffffff400281947 */ /* 0x000fea000383ffff */
[----:B------:R-:W-:Y:S05]  /*9050*/  BSYNC B0 ;  /* 0x0000000000007941 */ /* 0x000fea0003800000 */
.L_x_173:
[----:B------:R-:W-:-:S03]  /*9060*/  UMOV UR8, 0xffffffff ;  /* 0xffffffff00087882 */ /* 0x000fc60000000000 */
[----:B------:R-:W-:Y:S05]  /*9070*/  BRA.DIV UR8, `(.L_x_186) ;  /* 0x0000000608487947 */ /* 0x000fea000b800000 */
[----:B------:R-:W-:-:S13]  /*9080*/  ELECT P0, URZ, PT ;  /* 0x00000000003f782f */ /* 0x000fda0003800000 */
.L_x_202:
[----:B------:R-:W-:Y:S04]  /*9090*/  BSSY B0, `(.L_x_187) ;  /* 0x000002c000007945 */ /* 0x000fe80003800000 */
[----:B------:R-:W-:Y:S05]  /*90a0*/  @!P0 BRA `(.L_x_188) ;  /* 0x0000000000a88947 */ /* 0x000fea0003800000 */
[----:B------:R-:W-:-:S04]  /*90b0*/  ULOP3.LUT UR8, UR7, 0x2, URZ, 0xfc, !UPT ;  /* 0x0000000207087892 */ /* 0x000fc8000f8efc3f */
[----:B------:R-:W-:-:S06]  /*90c0*/  UISETP.NE.AND UP0, UPT, UR8, 0x3, UPT ;  /* 0x000000030800788c */ /* 0x000fcc000bf05270 */
[----:B------:R-:W-:-:S13]  /*90d0*/  PLOP3.LUT P0, PT, PT, PT, UP0, 0x80, 0x0 ;  /* 0x000000000000781c */ /* 0x000fda0003f0f008 */
[----:B------:R-:W-:Y:S05]  /*90e0*/  @!P0 BRA `(.L_x_189) ;  /* 0x0000000000048947 */ /* 0x000fea0003800000 */
[----:B------:R-:W-:Y:S01]  /*90f0*/  BPT.TRAP 0x1 ;  /* 0x000000040000795c */ /* 0x000fe20000300000 */
.L_x_189:
[----:B------:R-:W0:Y:S01]  /*9100*/  S2R R3, SR_CgaCtaId ;  /* 0x0000000000037919 */ /* 0x000e220000008800 */
[----:B------:R-:W-:Y:S02]  /*9110*/  MOV R0, 0x400 ;  /* 0x0000040000007802 */ /* 0x000fe40000000f00 */
[----:B------:R-:W-:Y:S02]  /*9120*/  SHF.L.U32 R2, R10, 0x1f, RZ ;  /* 0x0000001f0a027819 */ /* 0x000fe400000006ff */
[----:B0-----:R-:W-:-:S05]  /*9130*/  LEA R0, R3, R0, 0x18 ;  /* 0x0000000003007211 */ /* 0x001fca00078ec0ff */
[----:B------:R-:W-:-:S04]  /*9140*/  VIADD R0, R0, 0x20 ;  /* 0x0000002000007836 */ /* 0x000fc80000000000 */
[C---:B------:R-:W-:Y:S02]  /*9150*/  IMAD R5, R11.reuse, 0x8, R0 ;  /* 0x000000080b057824 */ /* 0x040fe400078e0200 */
[----:B------:R-:W-:Y:S02]  /*9160*/  VIADD R11, R11, 0x1 ;  /* 0x000000010b0b7836 */ /* 0x000fe40000000000 */
[----:B------:R-:W0:Y:S03]  /*9170*/  SYNCS.PHASECHK.TRANS64.TRYWAIT P0, [R5+URZ], R2 ;  /* 0x00000002050075a7 */ /* 0x000e26000800017f */
[----:B------:R-:W-:-:S04]  /*9180*/  ISETP.NE.AND P1, PT, R11, 0x4, PT ;  /* 0x000000040b00780c */ /* 0x000fc80003f25270 */
[----:B------:R-:W-:Y:S02]  /*9190*/  SEL R3, RZ, 0x1, P1 ;  /* 0x00000001ff037807 */ /* 0x000fe40000800000 */
[----:B------:R-:W-:Y:S02]  /*91a0*/  SEL R11, R11, RZ, P1 ;  /* 0x000000ff0b0b7207 */ /* 0x000fe40000800000 */
[----:B------:R-:W-:-:S03]  /*91b0*/  LOP3.LUT R10, R10, R3, RZ, 0x3c, !PT ;  /* 0x000000030a0a7212 */ /* 0x000fc600078e3cff */
[----:B------:R-:W-:Y:S01]  /*91c0*/  IMAD R7, R11, 0x8, R0 ;  /* 0x000000080b077824 */ /* 0x000fe200078e0200 */
[----:B------:R-:W-:Y:S01]  /*91d0*/  SHF.L.U32 R4, R10, 0x1f, RZ ;  /* 0x0000001f0a047819 */ /* 0x000fe200000006ff */
[----:B0-----:R-:W-:Y:S06]  /*91e0*/  @!P0 BRA `(.L_x_190) ;  /* 0x0000000400108947 */ /* 0x001fec0003800000 */
.L_x_203:
[----:B------:R-:W1:Y:S01]  /*91f0*/  SYNCS.PHASECHK.TRANS64.TRYWAIT P0, [R7+URZ], R4 ;  /* 0x00000004070075a7 */ /* 0x000e62000800017f */
[----:B0-----:R-:W-:-:S05]  /*9200*/  VIADD R2, R11, 0x1 ;  /* 0x000000010b027836 */ /* 0x001fca0000000000 */
[----:B------:R-:W-:-:S04]  /*9210*/  ISETP.NE.AND P1, PT, R2, 0x4, PT ;  /* 0x000000040200780c */ /* 0x000fc80003f25270 */
[----:B------:R-:W-:Y:S02]  /*9220*/  SEL R3, RZ, 0x1, P1 ;  /* 0x00000001ff037807 */ /* 0x000fe40000800000 */
[----:B------:R-:W-:Y:S02]  /*9230*/  SEL R9, R2, RZ, P1 ;  /* 0x000000ff02097207 */ /* 0x000fe40000800000 */
[----:B------:R-:W-:-:S03]  /*9240*/  LOP3.LUT R11, R10, R3, RZ, 0x3c, !PT ;  /* 0x000000030a0b7212 */ /* 0x000fc600078e3cff */
[----:B------:R-:W-:Y:S01]  /*9250*/  IMAD R6, R9, 0x8, R0 ;  /* 0x0000000809067824 */ /* 0x000fe200078e0200 */
[----:B------:R-:W-:Y:S01]  /*9260*/  SHF.L.U32 R5, R11, 0x1f, RZ ;  /* 0x0000001f0b057819 */ /* 0x000fe200000006ff */
[----:B-1----:R-:W-:Y:S06]  /*9270*/  @!P0 BRA `(.L_x_191) ;  /* 0x0000000400008947 */ /* 0x002fec0003800000 */
.L_x_204:
[----:B------:R-:W1:Y:S01]  /*9280*/  SYNCS.PHASECHK.TRANS64.TRYWAIT P0, [R6+URZ], R5 ;  /* 0x00000005060075a7 */ /* 0x000e62000800017f */
[----:B------:R-:W-:-:S05]  /*9290*/  VIADD R2, R9, 0x1 ;  /* 0x0000000109027836 */ /* 0x000fca0000000000 */
[----:B------:R-:W-:-:S04]  /*92a0*/  ISETP.NE.AND P1, PT, R2, 0x4, PT ;  /* 0x000000040200780c */ /* 0x000fc80003f25270 */
[----:B0-----:R-:W-:Y:S02]  /*92b0*/  SEL R4, RZ, 0x1, P1 ;  /* 0x00000001ff047807 */ /* 0x001fe40000800000 */
[----:B------:R-:W-:Y:S02]  /*92c0*/  SEL R3, R2, RZ, P1 ;  /* 0x000000ff02037207 */ /* 0x000fe40000800000 */
[----:B------:R-:W-:Y:S01]  /*92d0*/  LOP3.LUT R4, R11, R4, RZ, 0x3c, !PT ;  /* 0x000000040b047212 */ /* 0x000fe200078e3cff */
[----:B-1----:R-:W-:Y:S06]  /*92e0*/  @!P0 BRA `(.L_x_192) ;  /* 0x0000000000f88947 */ /* 0x002fec0003800000 */
.L_x_205:
[----:B------:R-:W-:Y:S01]  /*92f0*/  IMAD R3, R3, 0x8, R0 ;  /* 0x0000000803037824 */ /* 0x000fe200078e0200 */
[----:B------:R-:W-:-:S07]  /*9300*/  SHF.L.U32 R0, R4, 0x1f, RZ ;  /* 0x0000001f04007819 */ /* 0x000fce00000006ff */
.L_x_193:
[----:B-1----:R1:W2:Y:S02]  /*9310*/  SYNCS.PHASECHK.TRANS64.TRYWAIT P0, [R3+URZ], R0 ;  /* 0x00000000030075a7 */ /* 0x0022a4000800017f */
[----:B--2---:R-:W-:Y:S05]  /*9320*/  @!P0 NANOSLEEP.SYNCS 0x989680 ;  /* 0x009896800000895d */ /* 0x004fea0003900000 */
[----:B------:R-:W2:Y:S02]  /*9330*/  @!P0 SYNCS.PHASECHK.TRANS64 P0, [R3+URZ], R0 ;  /* 0x00000000030085a7 */ /* 0x000ea4000800007f */
[----:B--2---:R-:W-:Y:S05]  /*9340*/  @!P0 BRA `(.L_x_193) ;  /* 0xfffffffc00f08947 */ /* 0x004fea000383ffff */
.L_x_188:
[----:B------:R-:W-:Y:S05]  /*9350*/  BSYNC B0 ;  /* 0x0000000000007941 */ /* 0x000fea0003800000 */
.L_x_187:
[----:B------:R-:W-:Y:S05]  /*9360*/  EXIT ;  /* 0x000000000000794d */ /* 0x000fea0003800000 */
.L_x_18:
[----:B0-----:R0:W1:Y:S02]  /*9370*/  SYNCS.PHASECHK.TRANS64.TRYWAIT P0, [R15+URZ+-0x8], R12 ;  /* 0xfffff80c0f0075a7 */ /* 0x001064000800017f */
[----:B-1----:R-:W-:Y:S05]  /*9380*/  @!P0 NANOSLEEP.SYNCS 0x989680 ;  /* 0x009896800000895d */ /* 0x002fea0003900000 */
[----:B------:R-:W1:Y:S02]  /*9390*/  @!P0 SYNCS.PHASECHK.TRANS64 P0, [R15+URZ+-0x8], R12 ;  /* 0xfffff80c0f0085a7 */ /* 0x000e64000800007f */
[----:B-1----:R-:W-:Y:S05]  /*93a0*/  @!P0 BRA `(.L_x_18) ;  /* 0xfffffffc00f08947 */ /* 0x002fea000383ffff */
[----:B------:R-:W-:Y:S05]  /*93b0*/  BRA `(.L_x_194) ;  /* 0xffffff8000f07947 */ /* 0x000fea000383ffff */
.L_x_23:
[----:B-1----:R-:W-:-:S04]  /*93c0*/  IMAD.U32 R13, RZ, RZ, UR4 ;  /* 0x00000004ff0d7e24 */ /* 0x002fc8000f8e00ff */
[----:B------:R1:W4:Y:S03]  /*93d0*/  SYNCS.PHASECHK.TRANS64.TRYWAIT P0, [R13+URZ], R12 ;  /* 0x0000000c0d0075a7 */ /* 0x000326000800017f */
[----:B----4-:R-:W-:Y:S05]  /*93e0*/  @!P0 NANOSLEEP.SYNCS 0x989680 ;  /* 0x009896800000895d */ /* 0x010fea0003900000 */
[----:B------:R-:W4:Y:S02]  /*93f0*/  @!P0 SYNCS.PHASECHK.TRANS64 P0, [R13+URZ], R12 ;  /* 0x0000000c0d0085a7 */ /* 0x000f24000800007f */
[----:B----4-:R-:W-:Y:S05]  /*9400*/  @!P0 BRA `(.L_x_23) ;  /* 0xfffffffc00ec8947 */ /* 0x010fea000383ffff */
[----:B------:R-:W-:Y:S05]  /*9410*/  BRA `(.L_x_22) ;  /* 0xffffff88001c7947 */ /* 0x000fea000383ffff */
.L_x_29:
[----:B-1----:R-:W-:-:S04]  /*9420*/  IMAD.U32 R147, RZ, RZ, UR15 ;  /* 0x0000000fff937e24 */ /* 0x002fc8000f8e00ff */
[----:B------:R1:W4:Y:S03]  /*9430*/  SYNCS.PHASECHK.TRANS64.TRYWAIT P0, [R147+URZ], R146 ;  /* 0x00000092930075a7 */ /* 0x000326000800017f */
[----:B----4-:R-:W-:Y:S05]  /*9440*/  @!P0 NANOSLEEP.SYNCS 0x989680 ;  /* 0x009896800000895d */ /* 0x010fea0003900000 */
[----:B------:R-:W4:Y:S02]  /*9450*/  @!P0 SYNCS.PHASECHK.TRANS64 P0, [R147+URZ], R146 ;  /* 0x00000092930085a7 */ /* 0x000f24000800007f */
[----:B----4-:R-:W-:Y:S05]  /*9460*/  @!P0 BRA `(.L_x_29) ;  /* 0xfffffffc00ec8947 */ /* 0x010fea000383ffff */
[----:B------:R-:W-:Y:S05]  /*9470*/  BRA `(.L_x_28) ;  /* 0xffffff9000407947 */ /* 0x000fea000383ffff */
.L_x_37:
[----:B----4-:R4:W0:Y:S02]  /*9480*/  SYNCS.PHASECHK.TRANS64.TRYWAIT P0, [R15+URZ+0x8], R12 ;  /* 0x0000080c0f0075a7 */ /* 0x010824000800017f */
[----:B0-----:R-:W-:Y:S05]  /*9490*/  @!P0 NANOSLEEP.SYNCS 0x989680 ;  /* 0x009896800000895d */ /* 0x001fea0003900000 */
[----:B------:R-:W0:Y:S02]  /*94a0*/  @!P0 SYNCS.PHASECHK.TRANS64 P0, [R15+URZ+0x8], R12 ;  /* 0x0000080c0f0085a7 */ /* 0x000e24000800007f */
[----:B0-----:R-:W-:Y:S05]  /*94b0*/  @!P0 BRA `(.L_x_37) ;  /* 0xfffffffc00f08947 */ /* 0x001fea000383ffff */
[----:B------:R-:W-:Y:S05]  /*94c0*/  BRA `(.L_x_195) ;  /* 0xffffff9c00707947 */ /* 0x000fea000383ffff */
.L_x_174:
[----:B------:R-:W-:Y:S01]  /*94d0*/  BSSY B1, `(.L_x_196) ;  /* 0x0000006000017945 */ /* 0x000fe20003800000 */
[----:B------:R-:W-:-:S07]  /*94e0*/  IMAD.MOV.U32 R6, RZ, RZ, -0x1 ;  /* 0xffffffffff067424 */ /* 0x000fce00078e00ff */
[----:B------:R-:W-:Y:S05]  /*94f0*/  WARPSYNC.COLLECTIVE R6, `(.L_x_197) ;  /* 0x00000000060c7348 */ /* 0x000fea0003c00000 */
[----:B------:R-:W-:Y:S02]  /*9500*/  ELECT P1, UR62, PT ;  /* 0x00000000003e782f */ /* 0x000fe40003820000 */
[----:B------:R-:W-:Y:S01]  /*9510*/  MOV R6, UR62 ;  /* 0x0000003e00067c02 */ /* 0x000fe20008000f00 */
[----:B------:R-:W-:Y:S10]  /*9520*/  ENDCOLLECTIVE ;  /* 0x000000000000791b */ /* 0x000ff40003800000 */
.L_x_197:
[----:B------:R-:W-:Y:S05]  /*9530*/  BSYNC B1 ;  /* 0x0000000000017941 */ /* 0x000fea0003800000 */
.L_x_196:
[----:B------:R-:W-:Y:S05]  /*9540*/  BRA `(.L_x_198) ;  /* 0xffffffec00f47947 */ /* 0x000fea000383ffff */
.L_x_177:
[----:B-1----:R1:W2:Y:S02]  /*9550*/  SYNCS.PHASECHK.TRANS64.TRYWAIT P1, [R13+URZ+0x20], R6 ;  /* 0x000020060d0075a7 */ /* 0x0022a4000802017f */
[----:B--2---:R-:W-:Y:S05]  /*9560*/  @!P1 NANOSLEEP.SYNCS 0x989680 ;  /* 0x009896800000995d */ /* 0x004fea0003900000 */
[----:B------:R-:W2:Y:S02]  /*9570*/  @!P1 SYNCS.PHASECHK.TRANS64 P1, [R13+URZ+0x20], R6 ;  /* 0x000020060d0095a7 */ /* 0x000ea4000802007f */
[----:B--2---:R-:W-:Y:S05]  /*9580*/  @!P1 BRA `(.L_x_177) ;  /* 0xfffffffc00f09947 */ /* 0x004fea000383ffff */
[----:B------:R-:W-:Y:S05]  /*9590*/  BRA `(.L_x_199) ;  /* 0xfffffff0002c7947 */ /* 0x000fea000383ffff */
.L_x_186:
[----:B------:R-:W-:Y:S01]  /*95a0*/  BSSY B0, `(.L_x_200) ;  /* 0x0000006000007945 */ /* 0x000fe20003800000 */
[----:B------:R-:W-:-:S07]  /*95b0*/  IMAD.MOV.U32 R6, RZ, RZ, -0x1 ;  /* 0xffffffffff067424 */ /* 0x000fce00078e00ff */
[----:B------:R-:W-:Y:S05]  /*95c0*/  WARPSYNC.COLLECTIVE R6, `(.L_x_201) ;  /* 0x00000000060c7348 */ /* 0x000fea0003c00000 */
[----:B------:R-:W-:Y:S02]  /*95d0*/  ELECT P1, UR62, PT ;  /* 0x00000000003e782f */ /* 0x000fe40003820000 */
[----:B------:R-:W-:Y:S01]  /*95e0*/  MOV R6, UR62 ;  /* 0x0000003e00067c02 */ /* 0x000fe20008000f00 */
[----:B------:R-:W-:Y:S10]  /*95f0*/  ENDCOLLECTIVE ;  /* 0x000000000000791b */ /* 0x000ff40003800000 */
.L_x_201:
[----:B------:R-:W-:Y:S05]  /*9600*/  BSYNC B0 ;  /* 0x0000000000007941 */ /* 0x000fea0003800000 */
.L_x_200:
[----:B------:R-:W-:Y:S01]  /*9610*/  PLOP3.LUT P0, PT, P1, PT, PT, 0x80, 0x0 ;  /* 0x000000000000781c */ /* 0x000fe20000f0f070 */
[----:B------:R-:W-:-:S12]  /*9620*/  BRA `(.L_x_202) ;  /* 0xfffffff800987947 */ /* 0x000fd8000383ffff */
.L_x_190:
[----:B0-----:R0:W1:Y:S02]  /*9630*/  SYNCS.PHASECHK.TRANS64.TRYWAIT P0, [R5+URZ], R2 ;  /* 0x00000002050075a7 */ /* 0x001064000800017f */
[----:B-1----:R-:W-:Y:S05]  /*9640*/  @!P0 NANOSLEEP.SYNCS 0x989680 ;  /* 0x009896800000895d */ /* 0x002fea0003900000 */
[----:B------:R-:W1:Y:S02]  /*9650*/  @!P0 SYNCS.PHASECHK.TRANS64 P0, [R5+URZ], R2 ;  /* 0x00000002050085a7 */ /* 0x000e64000800007f */
[----:B-1----:R-:W-:Y:S05]  /*9660*/  @!P0 BRA `(.L_x_190) ;  /* 0xfffffffc00f08947 */ /* 0x002fea000383ffff */
[----:B------:R-:W-:Y:S05]  /*9670*/  BRA `(.L_x_203) ;  /* 0xfffffff800dc7947 */ /* 0x000fea000383ffff */
.L_x_191:
[----:B0-----:R0:W1:Y:S02]  /*9680*/  SYNCS.PHASECHK.TRANS64.TRYWAIT P0, [R7+URZ], R4 ;  /* 0x00000004070075a7 */ /* 0x001064000800017f */
[----:B-1----:R-:W-:Y:S05]  /*9690*/  @!P0 NANOSLEEP.SYNCS 0x989680 ;  /* 0x009896800000895d */ /* 0x002fea0003900000 */
[----:B------:R-:W1:Y:S02]  /*96a0*/  @!P0 SYNCS.PHASECHK.TRANS64 P0, [R7+URZ], R4 ;  /* 0x00000004070085a7 */ /* 0x000e64000800007f */
[----:B-1----:R-:W-:Y:S05]  /*96b0*/  @!P0 BRA `(.L_x_191) ;  /* 0xfffffffc00f08947 */ /* 0x002fea000383ffff */
[----:B------:R-:W-:Y:S05]  /*96c0*/  BRA `(.L_x_204) ;  /* 0xfffffff800ec7947 */ /* 0x000fea000383ffff */
.L_x_192:
[----:B0-----:R0:W1:Y:S02]  /*96d0*/  SYNCS.PHASECHK.TRANS64.TRYWAIT P0, [R6+URZ], R5 ;  /* 0x00000005060075a7 */ /* 0x001064000800017f */
[----:B-1----:R-:W-:Y:S05]  /*96e0*/  @!P0 NANOSLEEP.SYNCS 0x989680 ;  /* 0x009896800000895d */ /* 0x002fea0003900000 */
[----:B------:R-:W1:Y:S02]  /*96f0*/  @!P0 SYNCS.PHASECHK.TRANS64 P0, [R6+URZ], R5 ;  /* 0x00000005060085a7 */ /* 0x000e64000800007f */
[----:B-1----:R-:W-:Y:S05]  /*9700*/  @!P0 BRA `(.L_x_192) ;  /* 0xfffffffc00f08947 */ /* 0x002fea000383ffff */
[----:B------:R-:W-:Y:S05]  /*9710*/  BRA `(.L_x_205) ;  /* 0xfffffff800f47947 */ /* 0x000fea000383ffff */
.L_x_206:
[----:B------:R-:W-:-:S00]  /*9720*/  BRA `(.L_x_206) ;  /* 0xfffffffc00fc7947 */ /* 0x000fc0000383ffff */
[----:B------:R-:W-:-:S00]  /*9730*/  NOP ;  /* 0x0000000000007918 */ /* 0x000fc00000000000 */
        /* <DEDUP_REMOVED lines=12> */
.L_x_207:


//--------------------- .nv.shared._ZN7cutlass13device_kernelINS_4gemm6kernel13GemmUniversalIN4cute5tupleIJiiiiEEENS1_10collective13CollectiveMmaINS1_37MainloopSm90TmaGmmaWarpSpecializedFP8ILi4ENS5_IJNS4_1CILi2EEESB_NSA_ILi1EEEEEENS1_32KernelTmaWarpSpecializedPingpongEEENS5_IJNSA_ILi64EEENSA_ILi128EEENSA_ILi32EEEEEENS_12float_e5m2_tENS5_IJlSC_lEEESK_SL_NS4_8TiledMMAINS4_8MMA_AtomIJNS4_4SM904GMMA31MMA_64x128x32_F32E5M2E5M2_SS_TNILNSP_7ScaleInE1ELSR_1EEEEEENS4_6LayoutINS5_IJSC_SC_SC_EEENS5_IJNSA_ILi0EEESW_SW_EEEEENS5_IJNS4_10UnderscoreESZ_SZ_EEEEENS4_23SM90_TMA_LOAD_MULTICASTENS4_14ComposedLayoutINS4_7SwizzleILi1ELi4ELi3EEENS4_18smem_ptr_flag_bitsILi8EEENSU_INS5_IJNSA_ILi8EEESI_EEENS5_IJSI_SC_EEEEEEEvNS4_8identityES12_S1C_vS1D_EENS_8epilogue10collective6detail29Sm90TmaWarpSpecializedAdapterINS1G_15DefaultEpilogueISK_SL_SL_NS1F_6thread17LinearCombinationISK_Li1EffLNS1K_9ScaleType4KindE0ELNS_15FloatRoundStyleE2ESK_EENS1_15EpilogueDefaultEEEEEvvEEEEvNT_6ParamsE --------------------------
	.section	.nv.shared._ZN7cutlass13device_kernelINS_4gemm6kernel13GemmUniversalIN4cute5tupleIJiiiiEEENS1_10collective13CollectiveMmaINS1_37MainloopSm90TmaGmmaWarpSpecializedFP8ILi4ENS5_IJNS4_1CILi2EEESB_NSA_ILi1EEEEEENS1_32KernelTmaWarpSpecializedPingpongEEENS5_IJNSA_ILi64EEENSA_ILi128EEENSA_ILi32EEEEEENS_12float_e5m2_tENS5_IJlSC_lEEESK_SL_NS4_8TiledMMAINS4_8MMA_AtomIJNS4_4SM904GMMA31MMA_64x128x32_F32E5M2E5M2_SS_TNILNSP_7ScaleInE1ELSR_1EEEEEENS4_6LayoutINS5_IJSC_SC_SC_EEENS5_IJNSA_ILi0EEESW_SW_EEEEENS5_IJNS4_10UnderscoreESZ_SZ_EEEEENS4_23SM90_TMA_LOAD_MULTICASTENS4_14ComposedLayoutINS4_7SwizzleILi1ELi4ELi3EEENS4_18smem_ptr_flag_bitsILi8EEENSU_INS5_IJNSA_ILi8EEESI_EEENS5_IJSI_SC_EEEEEEEvNS4_8identityES12_S1C_vS1D_EENS_8epilogue10collective6detail29Sm90TmaWarpSpecializedAdapterINS1G_15DefaultEpilogueISK_SL_SL_NS1F_6thread17LinearCombinationISK_Li1EffLNS1K_9ScaleType4KindE0ELNS_15FloatRoundStyleE2ESK_EENS1_15EpilogueDefaultEEEEEvvEEEEvNT_6ParamsE,"aw",@nobits
	.sectionflags	@""
	.align	16
	.zero		1024


//--------------------- .nv.shared.reserved.0     --------------------------
	.section	.nv.shared.reserved.0,"aw",@nobits
	.weak		__nv_reservedSMEM_offset_0_alias
	.size		__nv_reservedSMEM_offset_0_alias, 0, 0
	.other		__nv_reservedSMEM_offset_0_alias,@"STO_CUDA_RESERVED_SHARED STV_DEFAULT"
__nv_reservedSMEM_offset_0_alias:
	.zero		0


//--------------------- .nv.global                --------------------------
	.section	.nv.global,"aw",@nobits
.nv.global:
	.type		_ZN39_INTERNAL_3c797e34_4_k_cu_75d88397_53434cute1_E,@object
	.size		_ZN39_INTERNAL_3c797e34_4_k_cu_75d88397_53434cute1_E,(_ZN39_INTERNAL_3c797e34_4_k_cu_75d88397_53434cuda3std3__45__cpo6cbeginE - _ZN39_INTERNAL_3c797e34_4_k_cu_75d88397_53434cute1_E)
_ZN39_INTERNAL_3c797e34_4_k_cu_75d88397_53434cute1_E:
	.zero		1
	.type		_ZN39_INTERNAL_3c797e34_4_k_cu_75d88397_53434cuda3std3__45__cpo6cbeginE,@object
	.size		_ZN39_INTERNAL_3c797e34_4_k_cu_75d88397_53434cuda3std3__45__cpo6cbeginE,(_ZN39_INTERNAL_3c797e34_4_k_cu_75d88397_53434cuda3std3__48in_placeE - _ZN39_INTERNAL_3c797e34_4_k_cu_75d88397_53434cuda3std3__45__cpo6cbeginE)
_ZN39_INTERNAL_3c797e34_4_k_cu_75d88397_53434cuda3std3__45__cpo6cbeginE:
	.zero		1
	.type		_ZN39_INTERNAL_3c797e34_4_k_cu_75d88397_53434cuda3std3__48in_placeE,@object
	.size		_ZN39_INTERNAL_3c797e34_4_k_cu_75d88397_53434cuda3std3__48in_placeE,(_ZN39_INTERNAL_3c797e34_4_k_cu_75d88397_53434cuda3std6ranges3__45__cpo9iter_moveE - _ZN39_INTERNAL_3c797e34_4_k_cu_75d88397_53434cuda3std3__48in_placeE)
_ZN39_INTERNAL_3c797e34_4_k_cu_75d88397_53434cuda3std3__48in_placeE:
	.zero		1
	.type		_ZN39_INTERNAL_3c797e34_4_k_cu_75d88397_53434cuda3std6ranges3__45__cpo9iter_moveE,@object
	.size		_ZN39_INTERNAL_3c797e34_4_k_cu_75d88397_53434cuda3std6ranges3__45__cpo9iter_moveE,(_ZN39_INTERNAL_3c797e34_4_k_cu_75d88397_53434cuda3std3__45__cpo5beginE - _ZN39_INTERNAL_3c797e34_4_k_cu_75d88397_53434cuda3std6ranges3__45__cpo9iter_moveE)
_ZN39_INTERNAL_3c797e34_4_k_cu_75d88397_53434cuda3std6ranges3__45__cpo9iter_moveE:
	.zero		1
	.type		_ZN39_INTERNAL_3c797e34_4_k_cu_75d88397_53434cuda3std3__45__cpo5beginE,@object
	.size		_ZN39_INTERNAL_3c797e34_4_k_cu_75d88397_53434cuda3std3__45__cpo5beginE,(_ZN39_INTERNAL_3c797e34_4_k_cu_75d88397_53434cuda3std3__441_GLOBAL__N__3c797e34_4_k_cu_75d88397_53436ignoreE - _ZN39_INTERNAL_3c797e34_4_k_cu_75d88397_53434cuda3std3__45__cpo5beginE)
_ZN39_INTERNAL_3c797e34_4_k_cu_75d88397_53434cuda3std3__45__cpo5beginE:
	.zero		1
	.type		_ZN39_INTERNAL_3c797e34_4_k_cu_75d88397_53434cuda3std3__441_GLOBAL__N__3c797e34_4_k_cu_75d88397_53436ignoreE,@object
	.size		_ZN39_INTERNAL_3c797e34_4_k_cu_75d88397_53434cuda3std3__441_GLOBAL__N__3c797e34_4_k_cu_75d88397_53436ignoreE,(_ZN39_INTERNAL_3c797e34_4_k_cu_75d88397_53434cute7productE - _ZN39_INTERNAL_3c797e34_4_k_cu_75d88397_53434cuda3std3__441_GLOBAL__N__3c797e34_4_k_cu_75d88397_53436ignoreE)
_ZN39_INTERNAL_3c797e34_4_k_cu_75d88397_53434cuda3std3__441_GLOBAL__N__3c797e34_4_k_cu_75d88397_53436ignoreE:
	.zero		1
	.type		_ZN39_INTERNAL_3c797e34_4_k_cu_75d88397_53434cute7productE,@object
	.size		_ZN39_INTERNAL_3c797e34_4_k_cu_75d88397_53434cute7productE,(_ZN39_INTERNAL_3c797e34_4_k_cu_75d88397_53434cuda3std3__45__cpo3endE - _ZN39_INTERNAL_3c797e34_4_k_cu_75d88397_53434cute7productE)
_ZN39_INTERNAL_3c797e34_4_k_cu_75d88397_53434cute7productE:
	.zero		1
	.type		_ZN39_INTERNAL_3c797e34_4_k_cu_75d88397_53434cuda3std3__45__cpo3endE,@object
	.size		_ZN39_INTERNAL_3c797e34_4_k_cu_75d88397_53434cuda3std3__45__cpo3endE,(_ZN39_INTERNAL_3c797e34_4_k_cu_75d88397_53434cuda3std3__419piecewise_constructE - _ZN39_INTERNAL_3c797e34_4_k_cu_75d88397_53434cuda3std3__45__cpo3endE)
_ZN39_INTERNAL_3c797e34_4_k_cu_75d88397_53434cuda3std3__45__cpo3endE:
	.zero		1
	.type		_ZN39_INTERNAL_3c797e34_4_k_cu_75d88397_53434cuda3std3__419piecewise_constructE,@object
	.size		_ZN39_INTERNAL_3c797e34_4_k_cu_75d88397_53434cuda3std3__419piecewise_constructE,(_ZN39_INTERNAL_3c797e34_4_k_cu_75d88397_53434cuda3std3__45__cpo4cendE - _ZN39_INTERNAL_3c797e34_4_k_cu_75d88397_53434cuda3std3__419piecewise_constructE)
_ZN39_INTERNAL_3c797e34_4_k_cu_75d88397_53434cuda3std3__419piecewise_constructE:
	.zero		1
	.type		_ZN39_INTERNAL_3c797e34_4_k_cu_75d88397_53434cuda3std3__45__cpo4cendE,@object
	.size		_ZN39_INTERNAL_3c797e34_4_k_cu_75d88397_53434cuda3std3__45__cpo4cendE,(_ZN39_INTERNAL_3c797e34_4_k_cu_75d88397_53434cuda3std6ranges3__45__cpo4swapE - _ZN39_INTERNAL_3c797e34_4_k_cu_75d88397_53434cuda3std3__45__cpo4cendE)
_ZN39_INTERNAL_3c797e34_4_k_cu_75d88397_53434cuda3std3__45__cpo4cendE:
	.zero		1
	.type		_ZN39_INTERNAL_3c797e34_4_k_cu_75d88397_53434cuda3std6ranges3__45__cpo4swapE,@object
	.size		_ZN39_INTERNAL_3c797e34_4_k_cu_75d88397_53434cuda3std6ranges3__45__cpo4swapE,(.L_7 - _ZN39_INTERNAL_3c797e34_4_k_cu_75d88397_53434cuda3std6ranges3__45__cpo4swapE)
_ZN39_INTERNAL_3c797e34_4_k_cu_75d88397_53434cuda3std6ranges3__45__cpo4swapE:
	.zero		1
.L_7:


//--------------------- .nv.constant0._ZN7cutlass13device_kernelINS_4gemm6kernel13GemmUniversalIN4cute5tupleIJiiiiEEENS1_10collective13CollectiveMmaINS1_37MainloopSm90TmaGmmaWarpSpecializedFP8ILi4ENS5_IJNS4_1CILi2EEESB_NSA_ILi1EEEEEENS1_32KernelTmaWarpSpecializedPingpongEEENS5_IJNSA_ILi64EEENSA_ILi128EEENSA_ILi32EEEEEENS_12float_e5m2_tENS5_IJlSC_lEEESK_SL_NS4_8TiledMMAINS4_8MMA_AtomIJNS4_4SM904GMMA31MMA_64x128x32_F32E5M2E5M2_SS_TNILNSP_7ScaleInE1ELSR_1EEEEEENS4_6LayoutINS5_IJSC_SC_SC_EEENS5_IJNSA_ILi0EEESW_SW_EEEEENS5_IJNS4_10UnderscoreESZ_SZ_EEEEENS4_23SM90_TMA_LOAD_MULTICASTENS4_14ComposedLayoutINS4_7SwizzleILi1ELi4ELi3EEENS4_18smem_ptr_flag_bitsILi8EEENSU_INS5_IJNSA_ILi8EEESI_EEENS5_IJSI_SC_EEEEEEEvNS4_8identityES12_S1C_vS1D_EENS_8epilogue10collective6detail29Sm90TmaWarpSpecializedAdapterINS1G_15DefaultEpilogueISK_SL_SL_NS1F_6thread17LinearCombinationISK_Li1EffLNS1K_9ScaleType4KindE0ELNS_15FloatRoundStyleE2ESK_EENS1_15EpilogueDefaultEEEEEvvEEEEvNT_6ParamsE --------------------------
	.section	.nv.constant0._ZN7cutlass13device_kernelINS_4gemm6kernel13GemmUniversalIN4cute5tupleIJiiiiEEENS1_10collective13CollectiveMmaINS1_37MainloopSm90TmaGmmaWarpSpecializedFP8ILi4ENS5_IJNS4_1CILi2EEESB_NSA_ILi1EEEEEENS1_32KernelTmaWarpSpecializedPingpongEEENS5_IJNSA_ILi64EEENSA_ILi128EEENSA_ILi32EEEEEENS_12float_e5m2_tENS5_IJlSC_lEEESK_SL_NS4_8TiledMMAINS4_8MMA_AtomIJNS4_4SM904GMMA31MMA_64x128x32_F32E5M2E5M2_SS_TNILNSP_7ScaleInE1ELSR_1EEEEEENS4_6LayoutINS5_IJSC_SC_SC_EEENS5_IJNSA_ILi0EEESW_SW_EEEEENS5_IJNS4_10UnderscoreESZ_SZ_EEEEENS4_23SM90_TMA_LOAD_MULTICASTENS4_14ComposedLayoutINS4_7SwizzleILi1ELi4ELi3EEENS4_18smem_ptr_flag_bitsILi8EEENSU_INS5_IJNSA_ILi8EEESI_EEENS5_IJSI_SC_EEEEEEEvNS4_8identityES12_S1C_vS1D_EENS_8epilogue10collective6detail29Sm90TmaWarpSpecializedAdapterINS1G_15DefaultEpilogueISK_SL_SL_NS1F_6thread17LinearCombinationISK_Li1EffLNS1K_9ScaleType4KindE0ELNS_15FloatRoundStyleE2ESK_EENS1_15EpilogueDefaultEEEEEvvEEEEvNT_6ParamsE,"a",@progbits
	.sectionflags	@""
	.align	4
.nv.constant0._ZN7cutlass13device_kernelINS_4gemm6kernel13GemmUniversalIN4cute5tupleIJiiiiEEENS1_10collective13CollectiveMmaINS1_37MainloopSm90TmaGmmaWarpSpecializedFP8ILi4ENS5_IJNS4_1CILi2EEESB_NSA_ILi1EEEEEENS1_32KernelTmaWarpSpecializedPingpongEEENS5_IJNSA_ILi64EEENSA_ILi128EEENSA_ILi32EEEEEENS_12float_e5m2_tENS5_IJlSC_lEEESK_SL_NS4_8TiledMMAINS4_8MMA_AtomIJNS4_4SM904GMMA31MMA_64x128x32_F32E5M2E5M2_SS_TNILNSP_7ScaleInE1ELSR_1EEEEEENS4_6LayoutINS5_IJSC_SC_SC_EEENS5_IJNSA_ILi0EEESW_SW_EEEEENS5_IJNS4_10UnderscoreESZ_SZ_EEEEENS4_23SM90_TMA_LOAD_MULTICASTENS4_14ComposedLayoutINS4_7SwizzleILi1ELi4ELi3EEENS4_18smem_ptr_flag_bitsILi8EEENSU_INS5_IJNSA_ILi8EEESI_EEENS5_IJSI_SC_EEEEEEEvNS4_8identityES12_S1C_vS1D_EENS_8epilogue10collective6detail29Sm90TmaWarpSpecializedAdapterINS1G_15DefaultEpilogueISK_SL_SL_NS1F_6thread17LinearCombinationISK_Li1EffLNS1K_9ScaleType4KindE0ELNS_15FloatRoundStyleE2ESK_EENS1_15EpilogueDefaultEEEEEvvEEEEvNT_6ParamsE:
	.zero		1664


//--------------------- SYMBOLS --------------------------

	.type		.nv.reservedSmem.offset0,@object
	.size		.nv.reservedSmem.offset0,0x4
